// auto-generated by cutlass_sweep.gemm — config: {"arch": "sm_90", "cluster_m": 2, "cluster_n": 1, "dtype": "int8", "stages": 5, "tile_k": 32, "tile_m": 256, "tile_n": 64}
#include "cutlass/cutlass.h"
#include "cutlass/gemm/collective/collective_builder.hpp"
#include "cutlass/gemm/device/gemm_universal_adapter.h"
#include "cutlass/gemm/kernel/gemm_universal.hpp"
#include "cutlass/epilogue/collective/collective_builder.hpp"

using ElemA = int8_t;
using ElemB = int8_t;
using ElemCD = int8_t;
using Acc  = int32_t;
using TileShape    = cute::Shape<cute::_256, cute::_64, cute::_32>;
using ClusterShape = cute::Shape<cute::_2, cute::_1, cute::_1>;

using CollectiveEpilogue = typename cutlass::epilogue::collective::CollectiveBuilder<
    cutlass::arch::Sm90, cutlass::arch::OpClassTensorOp,
    TileShape, ClusterShape,
    cutlass::epilogue::collective::EpilogueTileAuto,
    Acc, Acc,
    ElemCD, cutlass::layout::RowMajor, 128 / cutlass::sizeof_bits<ElemCD>::value,
    ElemCD, cutlass::layout::RowMajor, 128 / cutlass::sizeof_bits<ElemCD>::value,
    cutlass::epilogue::collective::EpilogueScheduleAuto
  >::CollectiveOp;

using CollectiveMainloop = typename cutlass::gemm::collective::CollectiveBuilder<
    cutlass::arch::Sm90, cutlass::arch::OpClassTensorOp,
    ElemA, cutlass::layout::RowMajor, 128 / cutlass::sizeof_bits<ElemA>::value,
    ElemB, cutlass::layout::ColumnMajor, 128 / cutlass::sizeof_bits<ElemB>::value,
    Acc,
    TileShape, ClusterShape,
    cutlass::gemm::collective::StageCount<5>,
    cutlass::gemm::collective::KernelScheduleAuto
  >::CollectiveOp;

using GemmKernel = cutlass::gemm::kernel::GemmUniversal<
    cute::Shape<int,int,int,int>,
    CollectiveMainloop,
    CollectiveEpilogue
>;
using Gemm = cutlass::gemm::device::GemmUniversalAdapter<GemmKernel>;

// Force the device kernel symbol into the cubin without needing a host main.
auto* _anchor = &cutlass::device_kernel<GemmKernel>;


// ===== COMPILED SASS (sm_90a) =====

	.target	sm_90a

	.elftype	@"ET_EXEC"


//--------------------- .note.nv.tkinfo           --------------------------
	.section	.note.nv.tkinfo,"",@"SHT_NOTE"
	.sectionflags	@"SHF_NOTE_NV_TKINFO"
	.tkinfo
        /*0018*/ 	.word	0x00000002
        /*0030*/ 	.string	""
        /*0030*/ 	.string	"ptxas"
        /*0030*/ 	.string	"Cuda compilation tools, release 13.0, V13.0.88"
        /*0030*/ 	.string	"Build cuda_13.0.r13.0/compiler.36424714_0"
        /*0030*/ 	.string	"-arch sm_90a -m 64 "



//--------------------- .note.nv.cuinfo           --------------------------
	.section	.note.nv.cuinfo,"",@"SHT_NOTE"
	.sectionflags	@"SHF_NOTE_NV_CUINFO"
        /*0018*/ 	.short	0x0002
        /*001a*/ 	.short	0x005a
        /*001c*/ 	.short	0x0082
	.zero		2


//--------------------- .nv.info                  --------------------------
	.section	.nv.info,"",@"SHT_CUDA_INFO"
	.align	4


	//----- nvinfo : EIATTR_REGCOUNT
	.align		4
        /*0000*/ 	.byte	0x04, 0x2f
        /*0002*/ 	.short	(.L_15 - .L_14)
	.align		4
.L_14:
        /*0004*/ 	.word	index@(_ZN7cutlass13device_kernelINS_4gemm6kernel13GemmUniversalIN4cute5tupleIJiiiiEEENS1_10collective13CollectiveMmaINS1_34MainloopSm90TmaGmmaWarpSpecializedILi5ENS5_IJNS4_1CILi2EEENSA_ILi1EEESC_EEENS1_35KernelTmaWarpSpecializedCooperativeEEENS5_IJNSA_ILi256EEENSA_ILi64EEENSA_ILi32EEEEEEaNS5_IJlSC_lEEEaSK_NS4_8TiledMMAINS4_8MMA_AtomIJNS4_4SM904GMMA26MMA_64x64x32_S32S8S8_SS_TNEEEENS4_6LayoutISD_NS5_IJSC_NSA_ILi0EEESS_EEEEENS5_IJNS4_10UnderscoreESV_SV_EEEEENS4_13SM90_TMA_LOADENS4_14ComposedLayoutINS4_7SwizzleILi1ELi4ELi3EEENS4_18smem_ptr_flag_bitsILi8EEENSR_INS5_IJNSA_ILi8EEESI_EEENS5_IJSI_SC_EEEEEEEvNS4_8identityENS4_23SM90_TMA_LOAD_MULTICASTES18_vS19_EENS_8epilogue10collective6detail29Sm90TmaWarpSpecializedAdapterINS1D_15DefaultEpilogueIaSK_SK_NS1C_6thread17LinearCombinationIaLi1EiiLNS1H_9ScaleType4KindE0ELNS_15FloatRoundStyleE2EaEENS1_15EpilogueDefaultEEEEEvvEEEEvNT_6ParamsE)
        /*0008*/ 	.word	0x000000a8


	//----- nvinfo : EIATTR_FRAME_SIZE
	.align		4
.L_15:
        /*000c*/ 	.byte	0x04, 0x11
        /*000e*/ 	.short	(.L_17 - .L_16)
	.align		4
.L_16:
        /*0010*/ 	.word	index@(_ZN7cutlass13device_kernelINS_4gemm6kernel13GemmUniversalIN4cute5tupleIJiiiiEEENS1_10collective13CollectiveMmaINS1_34MainloopSm90TmaGmmaWarpSpecializedILi5ENS5_IJNS4_1CILi2EEENSA_ILi1EEESC_EEENS1_35KernelTmaWarpSpecializedCooperativeEEENS5_IJNSA_ILi256EEENSA_ILi64EEENSA_ILi32EEEEEEaNS5_IJlSC_lEEEaSK_NS4_8TiledMMAINS4_8MMA_AtomIJNS4_4SM904GMMA26MMA_64x64x32_S32S8S8_SS_TNEEEENS4_6LayoutISD_NS5_IJSC_NSA_ILi0EEESS_EEEEENS5_IJNS4_10UnderscoreESV_SV_EEEEENS4_13SM90_TMA_LOADENS4_14ComposedLayoutINS4_7SwizzleILi1ELi4ELi3EEENS4_18smem_ptr_flag_bitsILi8EEENSR_INS5_IJNSA_ILi8EEESI_EEENS5_IJSI_SC_EEEEEEEvNS4_8identityENS4_23SM90_TMA_LOAD_MULTICASTES18_vS19_EENS_8epilogue10collective6detail29Sm90TmaWarpSpecializedAdapterINS1D_15DefaultEpilogueIaSK_SK_NS1C_6thread17LinearCombinationIaLi1EiiLNS1H_9ScaleType4KindE0ELNS_15FloatRoundStyleE2EaEENS1_15EpilogueDefaultEEEEEvvEEEEvNT_6ParamsE)
        /*0014*/ 	.word	0x00000000


	//----- nvinfo : EIATTR_MIN_STACK_SIZE
	.align		4
.L_17:
        /*0018*/ 	.byte	0x04, 0x12
        /*001a*/ 	.short	(.L_19 - .L_18)
	.align		4
.L_18:
        /*001c*/ 	.word	index@(_ZN7cutlass13device_kernelINS_4gemm6kernel13GemmUniversalIN4cute5tupleIJiiiiEEENS1_10collective13CollectiveMmaINS1_34MainloopSm90TmaGmmaWarpSpecializedILi5ENS5_IJNS4_1CILi2EEENSA_ILi1EEESC_EEENS1_35KernelTmaWarpSpecializedCooperativeEEENS5_IJNSA_ILi256EEENSA_ILi64EEENSA_ILi32EEEEEEaNS5_IJlSC_lEEEaSK_NS4_8TiledMMAINS4_8MMA_AtomIJNS4_4SM904GMMA26MMA_64x64x32_S32S8S8_SS_TNEEEENS4_6LayoutISD_NS5_IJSC_NSA_ILi0EEESS_EEEEENS5_IJNS4_10UnderscoreESV_SV_EEEEENS4_13SM90_TMA_LOADENS4_14ComposedLayoutINS4_7SwizzleILi1ELi4ELi3EEENS4_18smem_ptr_flag_bitsILi8EEENSR_INS5_IJNSA_ILi8EEESI_EEENS5_IJSI_SC_EEEEEEEvNS4_8identityENS4_23SM90_TMA_LOAD_MULTICASTES18_vS19_EENS_8epilogue10collective6detail29Sm90TmaWarpSpecializedAdapterINS1D_15DefaultEpilogueIaSK_SK_NS1C_6thread17LinearCombinationIaLi1EiiLNS1H_9ScaleType4KindE0ELNS_15FloatRoundStyleE2EaEENS1_15EpilogueDefaultEEEEEvvEEEEvNT_6ParamsE)
        /*0020*/ 	.word	0x00000000
.L_19:


//--------------------- .nv.compat                --------------------------
	.section	.nv.compat,"",@"SHT_CUDA_COMPAT_INFO"
	.align	4
        /*0000*/ 	.byte	0x02, 0x09, 0x01, 0x00, 0x02, 0x02, 0x04, 0x00, 0x02, 0x05, 0x05, 0x00, 0x03, 0x07, 0x01, 0x01
        /*0010*/ 	.byte	0x02, 0x03, 0x01, 0x00, 0x02, 0x06, 0x01, 0x00, 0x04, 0x0b, 0x08, 0x00, 0x00, 0x00, 0x00, 0x00
        /*0020*/ 	.byte	0x00, 0x00, 0x00, 0x00


//--------------------- .nv.info._ZN7cutlass13device_kernelINS_4gemm6kernel13GemmUniversalIN4cute5tupleIJiiiiEEENS1_10collective13CollectiveMmaINS1_34MainloopSm90TmaGmmaWarpSpecializedILi5ENS5_IJNS4_1CILi2EEENSA_ILi1EEESC_EEENS1_35KernelTmaWarpSpecializedCooperativeEEENS5_IJNSA_ILi256EEENSA_ILi64EEENSA_ILi32EEEEEEaNS5_IJlSC_lEEEaSK_NS4_8TiledMMAINS4_8MMA_AtomIJNS4_4SM904GMMA26MMA_64x64x32_S32S8S8_SS_TNEEEENS4_6LayoutISD_NS5_IJSC_NSA_ILi0EEESS_EEEEENS5_IJNS4_10UnderscoreESV_SV_EEEEENS4_13SM90_TMA_LOADENS4_14ComposedLayoutINS4_7SwizzleILi1ELi4ELi3EEENS4_18smem_ptr_flag_bitsILi8EEENSR_INS5_IJNSA_ILi8EEESI_EEENS5_IJSI_SC_EEEEEEEvNS4_8identityENS4_23SM90_TMA_LOAD_MULTICASTES18_vS19_EENS_8epilogue10collective6detail29Sm90TmaWarpSpecializedAdapterINS1D_15DefaultEpilogueIaSK_SK_NS1C_6thread17LinearCombinationIaLi1EiiLNS1H_9ScaleType4KindE0ELNS_15FloatRoundStyleE2EaEENS1_15EpilogueDefaultEEEEEvvEEEEvNT_6ParamsE --------------------------
	.section	.nv.info._ZN7cutlass13device_kernelINS_4gemm6kernel13GemmUniversalIN4cute5tupleIJiiiiEEENS1_10collective13CollectiveMmaINS1_34MainloopSm90TmaGmmaWarpSpecializedILi5ENS5_IJNS4_1CILi2EEENSA_ILi1EEESC_EEENS1_35KernelTmaWarpSpecializedCooperativeEEENS5_IJNSA_ILi256EEENSA_ILi64EEENSA_ILi32EEEEEEaNS5_IJlSC_lEEEaSK_NS4_8TiledMMAINS4_8MMA_AtomIJNS4_4SM904GMMA26MMA_64x64x32_S32S8S8_SS_TNEEEENS4_6LayoutISD_NS5_IJSC_NSA_ILi0EEESS_EEEEENS5_IJNS4_10UnderscoreESV_SV_EEEEENS4_13SM90_TMA_LOADENS4_14ComposedLayoutINS4_7SwizzleILi1ELi4ELi3EEENS4_18smem_ptr_flag_bitsILi8EEENSR_INS5_IJNSA_ILi8EEESI_EEENS5_IJSI_SC_EEEEEEEvNS4_8identityENS4_23SM90_TMA_LOAD_MULTICASTES18_vS19_EENS_8epilogue10collective6detail29Sm90TmaWarpSpecializedAdapterINS1D_15DefaultEpilogueIaSK_SK_NS1C_6thread17LinearCombinationIaLi1EiiLNS1H_9ScaleType4KindE0ELNS_15FloatRoundStyleE2EaEENS1_15EpilogueDefaultEEEEEvvEEEEvNT_6ParamsE,"",@"SHT_CUDA_INFO"
	.sectionflags	@""
	.align	4


	//----- nvinfo : EIATTR_CUDA_API_VERSION
	.align		4
        /*0000*/ 	.byte	0x04, 0x37
        /*0002*/ 	.short	(.L_21 - .L_20)
.L_20:
        /*0004*/ 	.word	0x00000082


	//----- nvinfo : EIATTR_KPARAM_INFO
	.align		4
.L_21:
        /*0008*/ 	.byte	0x04, 0x17
        /*000a*/ 	.short	(.L_23 - .L_22)
.L_22:
        /*000c*/ 	.word	0x00000000
        /*0010*/ 	.short	0x0000
        /*0012*/ 	.short	0x0070
        /*0014*/ 	.byte	0x00, 0xf0, 0x01, 0x10


	//----- nvinfo : EIATTR_SPARSE_MMA_MASK
	.align		4
.L_23:
        /*0018*/ 	.byte	0x03, 0x50
        /*001a*/ 	.short	0x0000


	//----- nvinfo : EIATTR_MAXREG_COUNT
	.align		4
        /*001c*/ 	.byte	0x03, 0x1b
        /*001e*/ 	.short	0x00a8


	//----- nvinfo : EIATTR_NUM_BARRIERS
	.align		4
        /*0020*/ 	.byte	0x02, 0x4c
        /*0022*/ 	.byte	0x01
	.zero		1


	//----- nvinfo : EIATTR_EXTERNS
	.align		4
        /*0024*/ 	.byte	0x04, 0x0f
        /*0026*/ 	.short	(.L_25 - .L_24)


	//   ....[0]....
	.align		4
.L_24:
        /*0028*/ 	.word	index@(__assertfail)


	//----- nvinfo : EIATTR_MERCURY_ISA_VERSION
	.align		4
.L_25:
        /*002c*/ 	.byte	0x03, 0x5f
        /*002e*/ 	.short	0x0101


	//----- nvinfo : EIATTR_INT_WARP_WIDE_INSTR_OFFSETS
	.align		4
        /*0030*/ 	.byte	0x04, 0x31
        /*0032*/ 	.short	(.L_27 - .L_26)


	//   ....[0]....
.L_26:
        /*0034*/ 	.word	0x000004a0


	//   ....[1]....
        /*0038*/ 	.word	0x000004d0


	//   ....[2]....
        /*003c*/ 	.word	0x00000690


	//----- nvinfo : EIATTR_COOP_GROUP_MASK_REGIDS
	.align		4
.L_27:
        /*0040*/ 	.byte	0x04, 0x29
        /*0042*/ 	.short	(.L_29 - .L_28)


	//   ....[0]....
.L_28:
        /*0044*/ 	.word	0xffffffff


	//   ....[1]....
        /*0048*/ 	.word	0xffffffff


	//   ....[2]....
        /*004c*/ 	.word	0xffffffff


	//   ....[3]....
        /*0050*/ 	.word	0xffffffff


	//   ....[4]....
        /*0054*/ 	.word	0xffffffff


	//   ....[5]....
        /*0058*/ 	.word	0xffffffff


	//----- nvinfo : EIATTR_COOP_GROUP_INSTR_OFFSETS
	.align		4
.L_29:
        /*005c*/ 	.byte	0x04, 0x28
        /*005e*/ 	.short	(.L_31 - .L_30)


	//   ....[0]....
.L_30:
        /*0060*/ 	.word	0x00000060


	//   ....[1]....
        /*0064*/ 	.word	0x00000070


	//   ....[2]....
        /*0068*/ 	.word	0x00000130


	//   ....[3]....
        /*006c*/ 	.word	0x000002f0


	//   ....[4]....
        /*0070*/ 	.word	0x00000810


	//   ....[5]....
        /*0074*/ 	.word	0x00001240


	//----- nvinfo : EIATTR_REG_RECONFIG
	.align		4
.L_31:
        /*0078*/ 	.byte	0x01, 0x54
	.zero		2


	//----- nvinfo : EIATTR_SYSCALL_OFFSETS
	.align		4
        /*007c*/ 	.byte	0x04, 0x46
        /*007e*/ 	.short	(.L_33 - .L_32)


	//   ....[0]....
.L_32:
        /*0080*/ 	.word	0x00001410


	//----- nvinfo : EIATTR_MBARRIER_INSTR_OFFSETS
	.align		4
.L_33:
        /*0084*/ 	.byte	0x04, 0x39
        /*0086*/ 	.short	(.L_35 - .L_34)


	//   ....[0]....
.L_34:
        /*0088*/ 	.word	0x00000230
        /*008c*/ 	.word	0x000000ff
        /*0090*/ 	.word	0x00000000
        /*0094*/ 	.short	0x0100
        /*0096*/ 	.byte	0x08
	.zero		1


	//   ....[1]....
        /*0098*/ 	.word	0x00000240
        /*009c*/ 	.word	0x000000ff
        /*00a0*/ 	.word	0x00000028
        /*00a4*/ 	.short	0x0100
        /*00a6*/ 	.byte	0x08
	.zero		1


	//   ....[2]....
        /*00a8*/ 	.word	0x00000250
        /*00ac*/ 	.word	0x000000ff
        /*00b0*/ 	.word	0x00000008
        /*00b4*/ 	.short	0x0100
        /*00b6*/ 	.byte	0x08
	.zero		1


	//   ....[3]....
        /*00b8*/ 	.word	0x00000260
        /*00bc*/ 	.word	0x000000ff
        /*00c0*/ 	.word	0x00000030
        /*00c4*/ 	.short	0x0100
        /*00c6*/ 	.byte	0x08
	.zero		1


	//   ....[4]....
        /*00c8*/ 	.word	0x00000270
        /*00cc*/ 	.word	0x000000ff
        /*00d0*/ 	.word	0x00000010
        /*00d4*/ 	.short	0x0100
        /*00d6*/ 	.byte	0x08
	.zero		1


	//   ....[5]....
        /*00d8*/ 	.word	0x00000280
        /*00dc*/ 	.word	0x000000ff
        /*00e0*/ 	.word	0x00000038
        /*00e4*/ 	.short	0x0100
        /*00e6*/ 	.byte	0x08
	.zero		1


	//   ....[6]....
        /*00e8*/ 	.word	0x00000290
        /*00ec*/ 	.word	0x000000ff
        /*00f0*/ 	.word	0x00000018
        /*00f4*/ 	.short	0x0100
        /*00f6*/ 	.byte	0x08
	.zero		1


	//   ....[7]....
        /*00f8*/ 	.word	0x000002a0
        /*00fc*/ 	.word	0x000000ff
        /*0100*/ 	.word	0x00000040
        /*0104*/ 	.short	0x0100
        /*0106*/ 	.byte	0x08
	.zero		1


	//   ....[8]....
        /*0108*/ 	.word	0x000002b0
        /*010c*/ 	.word	0x000000ff
        /*0110*/ 	.word	0x00000020
        /*0114*/ 	.short	0x0100
        /*0116*/ 	.byte	0x08
	.zero		1


	//   ....[9]....
        /*0118*/ 	.word	0x000002c0
        /*011c*/ 	.word	0x000000ff
        /*0120*/ 	.word	0x00000048
        /*0124*/ 	.short	0x0100
        /*0126*/ 	.byte	0x08
	.zero		1


	//   ....[10]....
        /*0128*/ 	.word	0x00000710
        /*012c*/ 	.word	0x000000ff
        /*0130*/ 	.word	0x00000060
        /*0134*/ 	.short	0x0100
        /*0136*/ 	.byte	0x06
	.zero		1


	//   ....[11]....
        /*0138*/ 	.word	0x000007a0
        /*013c*/ 	.word	0x000000ff
        /*0140*/ 	.word	0x00000068
        /*0144*/ 	.short	0x0100
        /*0146*/ 	.byte	0x06
	.zero		1


	//   ....[12]....
        /*0148*/ 	.word	0x000014e0
        /*014c*/ 	.word	0x00000003
        /*0150*/ 	.word	0x00000000
        /*0154*/ 	.short	0x010a
        /*0156*/ 	.byte	0x3f
	.zero		1


	//   ....[13]....
        /*0158*/ 	.word	0x00001520
        /*015c*/ 	.word	0x00000003
        /*0160*/ 	.word	0x00000000
        /*0164*/ 	.short	0x010a
        /*0166*/ 	.byte	0x3f
	.zero		1


	//   ....[14]....
        /*0168*/ 	.word	0x000017d0
        /*016c*/ 	.word	0x00000005
        /*0170*/ 	.word	0x00000000
        /*0174*/ 	.short	0x010a
        /*0176*/ 	.byte	0x3f
	.zero		1


	//   ....[15]....
        /*0178*/ 	.word	0x00001810
        /*017c*/ 	.word	0x00000005
        /*0180*/ 	.word	0x00000000
        /*0184*/ 	.short	0x010a
        /*0186*/ 	.byte	0x3f
	.zero		1


	//   ....[16]....
        /*0188*/ 	.word	0x00001960
        /*018c*/ 	.word	0x00000005
        /*0190*/ 	.word	0x00000000
        /*0194*/ 	.short	0x0101
        /*0196*/ 	.byte	0x3f
	.zero		1


	//   ....[17]....
        /*0198*/ 	.word	0x00001b80
        /*019c*/ 	.word	0x00000003
        /*01a0*/ 	.word	0x00000000
        /*01a4*/ 	.short	0x0101
        /*01a6*/ 	.byte	0x3f
	.zero		1


	//   ....[18]....
        /*01a8*/ 	.word	0x000061e0
        /*01ac*/ 	.word	0x00000017
        /*01b0*/ 	.word	0x00000028
        /*01b4*/ 	.short	0x010a
        /*01b6*/ 	.byte	0x3f
	.zero		1


	//   ....[19]....
        /*01b8*/ 	.word	0x00006550
        /*01bc*/ 	.word	0x00000003
        /*01c0*/ 	.word	0x00000068
        /*01c4*/ 	.short	0x0101
        /*01c6*/ 	.byte	0x3f
	.zero		1


	//   ....[20]....
        /*01c8*/ 	.word	0x00006cb0
        /*01cc*/ 	.word	0x00000007
        /*01d0*/ 	.word	0x00000000
        /*01d4*/ 	.short	0x010a
        /*01d6*/ 	.byte	0x3f
	.zero		1


	//   ....[21]....
        /*01d8*/ 	.word	0x00006d30
        /*01dc*/ 	.word	0x00000008
        /*01e0*/ 	.word	0x00000000
        /*01e4*/ 	.short	0x010a
        /*01e6*/ 	.byte	0x3f
	.zero		1


	//   ....[22]....
        /*01e8*/ 	.word	0x00006dc0
        /*01ec*/ 	.word	0x00000009
        /*01f0*/ 	.word	0x00000000
        /*01f4*/ 	.short	0x010a
        /*01f6*/ 	.byte	0x3f
	.zero		1


	//   ....[23]....
        /*01f8*/ 	.word	0x00006e50
        /*01fc*/ 	.word	0x00000006
        /*0200*/ 	.word	0x00000000
        /*0204*/ 	.short	0x010a
        /*0206*/ 	.byte	0x3f
	.zero		1


	//   ....[24]....
        /*0208*/ 	.word	0x00006ee0
        /*020c*/ 	.word	0x00000003
        /*0210*/ 	.word	0x00000000
        /*0214*/ 	.short	0x010a
        /*0216*/ 	.byte	0x3f
	.zero		1


	//   ....[25]....
        /*0218*/ 	.word	0x00006f40
        /*021c*/ 	.word	0x00000003
        /*0220*/ 	.word	0x00000000
        /*0224*/ 	.short	0x010a
        /*0226*/ 	.byte	0x3f
	.zero		1


	//   ....[26]....
        /*0228*/ 	.word	0x00006f90
        /*022c*/ 	.word	0x00000005
        /*0230*/ 	.word	0x00000000
        /*0234*/ 	.short	0x010a
        /*0236*/ 	.byte	0x3f
	.zero		1


	//   ....[27]....
        /*0238*/ 	.word	0x00007060
        /*023c*/ 	.word	0x00000017
        /*0240*/ 	.word	0x00000028
        /*0244*/ 	.short	0x010a
        /*0246*/ 	.byte	0x3f
	.zero		1


	//   ....[28]....
        /*0248*/ 	.word	0x00007130
        /*024c*/ 	.word	0x00000007
        /*0250*/ 	.word	0x00000000
        /*0254*/ 	.short	0x010a
        /*0256*/ 	.byte	0x3f
	.zero		1


	//   ....[29]....
        /*0258*/ 	.word	0x00007180
        /*025c*/ 	.word	0x00000008
        /*0260*/ 	.word	0x00000000
        /*0264*/ 	.short	0x010a
        /*0266*/ 	.byte	0x3f
	.zero		1


	//   ....[30]....
        /*0268*/ 	.word	0x000071d0
        /*026c*/ 	.word	0x00000009
        /*0270*/ 	.word	0x00000000
        /*0274*/ 	.short	0x010a
        /*0276*/ 	.byte	0x3f
	.zero		1


	//   ....[31]....
        /*0278*/ 	.word	0x00007220
        /*027c*/ 	.word	0x00000006
        /*0280*/ 	.word	0x00000000
        /*0284*/ 	.short	0x010a
        /*0286*/ 	.byte	0x3f
	.zero		1


	//----- nvinfo : EIATTR_NUM_MBARRIERS
	.align		4
.L_35:
        /*0288*/ 	.byte	0x03, 0x38
        /*028a*/ 	.short	0x000c


	//----- nvinfo : EIATTR_EXIT_INSTR_OFFSETS
	.align		4
        /*028c*/ 	.byte	0x04, 0x1c
        /*028e*/ 	.short	(.L_37 - .L_36)


	//   ....[0]....
.L_36:
        /*0290*/ 	.word	0x00000970


	//   ....[1]....
        /*0294*/ 	.word	0x00001180


	//   ....[2]....
        /*0298*/ 	.word	0x000058e0


	//   ....[3]....
        /*029c*/ 	.word	0x00005e40


	//   ....[4]....
        /*02a0*/ 	.word	0x00006f30


	//----- nvinfo : EIATTR_MAX_THREADS
	.align		4
.L_37:
        /*02a4*/ 	.byte	0x04, 0x05
        /*02a6*/ 	.short	(.L_39 - .L_38)
.L_38:
        /*02a8*/ 	.word	0x00000180
        /*02ac*/ 	.word	0x00000001
        /*02b0*/ 	.word	0x00000001


	//----- nvinfo : EIATTR_CRS_STACK_SIZE
	.align		4
.L_39:
        /*02b4*/ 	.byte	0x04, 0x1e
        /*02b6*/ 	.short	(.L_41 - .L_40)
.L_40:
        /*02b8*/ 	.word	0x00000000


	//----- nvinfo : EIATTR_CBANK_PARAM_SIZE
	.align		4
.L_41:
        /*02bc*/ 	.byte	0x03, 0x19
        /*02be*/ 	.short	0x0470


	//----- nvinfo : EIATTR_PARAM_CBANK
	.align		4
        /*02c0*/ 	.byte	0x04, 0x0a
        /*02c2*/ 	.short	(.L_43 - .L_42)
	.align		4
.L_42:
        /*02c4*/ 	.word	index@(.nv.constant0._ZN7cutlass13device_kernelINS_4gemm6kernel13GemmUniversalIN4cute5tupleIJiiiiEEENS1_10collective13CollectiveMmaINS1_34MainloopSm90TmaGmmaWarpSpecializedILi5ENS5_IJNS4_1CILi2EEENSA_ILi1EEESC_EEENS1_35KernelTmaWarpSpecializedCooperativeEEENS5_IJNSA_ILi256EEENSA_ILi64EEENSA_ILi32EEEEEEaNS5_IJlSC_lEEEaSK_NS4_8TiledMMAINS4_8MMA_AtomIJNS4_4SM904GMMA26MMA_64x64x32_S32S8S8_SS_TNEEEENS4_6LayoutISD_NS5_IJSC_NSA_ILi0EEESS_EEEEENS5_IJNS4_10UnderscoreESV_SV_EEEEENS4_13SM90_TMA_LOADENS4_14ComposedLayoutINS4_7SwizzleILi1ELi4ELi3EEENS4_18smem_ptr_flag_bitsILi8EEENSR_INS5_IJNSA_ILi8EEESI_EEENS5_IJSI_SC_EEEEEEEvNS4_8identityENS4_23SM90_TMA_LOAD_MULTICASTES18_vS19_EENS_8epilogue10collective6detail29Sm90TmaWarpSpecializedAdapterINS1D_15DefaultEpilogueIaSK_SK_NS1C_6thread17LinearCombinationIaLi1EiiLNS1H_9ScaleType4KindE0ELNS_15FloatRoundStyleE2EaEENS1_15EpilogueDefaultEEEEEvvEEEEvNT_6ParamsE)
        /*02c8*/ 	.short	0x0210
        /*02ca*/ 	.short	0x0470


	//----- nvinfo : EIATTR_SW_WAR
	.align		4
.L_43:
        /*02cc*/ 	.byte	0x04, 0x36
        /*02ce*/ 	.short	(.L_45 - .L_44)
.L_44:
        /*02d0*/ 	.word	0x00000008
.L_45:


//--------------------- .nv.callgraph             --------------------------
	.section	.nv.callgraph,"",@"SHT_CUDA_CALLGRAPH"
	.align	4
	.sectionentsize	8
	.align		4
        /*0000*/ 	.word	0x00000000
	.align		4
        /*0004*/ 	.word	0xffffffff
	.align		4
        /*0008*/ 	.word	index@(_ZN7cutlass13device_kernelINS_4gemm6kernel13GemmUniversalIN4cute5tupleIJiiiiEEENS1_10collective13CollectiveMmaINS1_34MainloopSm90TmaGmmaWarpSpecializedILi5ENS5_IJNS4_1CILi2EEENSA_ILi1EEESC_EEENS1_35KernelTmaWarpSpecializedCooperativeEEENS5_IJNSA_ILi256EEENSA_ILi64EEENSA_ILi32EEEEEEaNS5_IJlSC_lEEEaSK_NS4_8TiledMMAINS4_8MMA_AtomIJNS4_4SM904GMMA26MMA_64x64x32_S32S8S8_SS_TNEEEENS4_6LayoutISD_NS5_IJSC_NSA_ILi0EEESS_EEEEENS5_IJNS4_10UnderscoreESV_SV_EEEEENS4_13SM90_TMA_LOADENS4_14ComposedLayoutINS4_7SwizzleILi1ELi4ELi3EEENS4_18smem_ptr_flag_bitsILi8EEENSR_INS5_IJNSA_ILi8EEESI_EEENS5_IJSI_SC_EEEEEEEvNS4_8identityENS4_23SM90_TMA_LOAD_MULTICASTES18_vS19_EENS_8epilogue10collective6detail29Sm90TmaWarpSpecializedAdapterINS1D_15DefaultEpilogueIaSK_SK_NS1C_6thread17LinearCombinationIaLi1EiiLNS1H_9ScaleType4KindE0ELNS_15FloatRoundStyleE2EaEENS1_15EpilogueDefaultEEEEEvvEEEEvNT_6ParamsE)
	.align		4
        /*000c*/ 	.word	index@(__assertfail)
	.align		4
        /*0010*/ 	.word	0x00000000
	.align		4
        /*0014*/ 	.word	0xfffffffe
	.align		4
        /*0018*/ 	.word	0x00000000
	.align		4
        /*001c*/ 	.word	0xfffffffd
	.align		4
        /*0020*/ 	.word	0x00000000
	.align		4
        /*0024*/ 	.word	0xfffffffc


//--------------------- .nv.constant4             --------------------------
	.section	.nv.constant4,"a",@progbits
	.align	8
	.align		8
.nv.constant4:
        /*0000*/ 	.dword	__assertfail
	.align		8
        /*0008*/ 	.dword	__unnamed_1
	.align		8
        /*0010*/ 	.dword	_ZN39_INTERNAL_299f4385_4_k_cu_3f90c926_57364cuda3std3__45__cpo5beginE
	.align		8
        /*0018*/ 	.dword	_ZN39_INTERNAL_299f4385_4_k_cu_3f90c926_57364cuda3std3__45__cpo3endE
	.align		8
        /*0020*/ 	.dword	_ZN39_INTERNAL_299f4385_4_k_cu_3f90c926_57364cuda3std3__45__cpo6cbeginE
	.align		8
        /*0028*/ 	.dword	_ZN39_INTERNAL_299f4385_4_k_cu_3f90c926_57364cuda3std3__45__cpo4cendE
	.align		8
        /*0030*/ 	.dword	_ZN39_INTERNAL_299f4385_4_k_cu_3f90c926_57364cuda3std3__441_GLOBAL__N__299f4385_4_k_cu_3f90c926_57366ignoreE
	.align		8
        /*0038*/ 	.dword	_ZN39_INTERNAL_299f4385_4_k_cu_3f90c926_57364cuda3std3__419piecewise_constructE
	.align		8
        /*0040*/ 	.dword	_ZN39_INTERNAL_299f4385_4_k_cu_3f90c926_57364cuda3std3__48in_placeE
	.align		8
        /*0048*/ 	.dword	_ZN39_INTERNAL_299f4385_4_k_cu_3f90c926_57364cuda3std6ranges3__45__cpo4swapE
	.align		8
        /*0050*/ 	.dword	_ZN39_INTERNAL_299f4385_4_k_cu_3f90c926_57364cuda3std6ranges3__45__cpo9iter_moveE
	.align		8
        /*0058*/ 	.dword	_ZN39_INTERNAL_299f4385_4_k_cu_3f90c926_57364cute7productE
	.align		8
        /*0060*/ 	.dword	_ZN39_INTERNAL_299f4385_4_k_cu_3f90c926_57364cute1_E
	.align		8
        /*0068*/ 	.dword	$str$22
	.align		8
        /*0070*/ 	.dword	$str$23


//--------------------- .text._ZN7cutlass13device_kernelINS_4gemm6kernel13GemmUniversalIN4cute5tupleIJiiiiEEENS1_10collective13CollectiveMmaINS1_34MainloopSm90TmaGmmaWarpSpecializedILi5ENS5_IJNS4_1CILi2EEENSA_ILi1EEESC_EEENS1_35KernelTmaWarpSpecializedCooperativeEEENS5_IJNSA_ILi256EEENSA_ILi64EEENSA_ILi32EEEEEEaNS5_IJlSC_lEEEaSK_NS4_8TiledMMAINS4_8MMA_AtomIJNS4_4SM904GMMA26MMA_64x64x32_S32S8S8_SS_TNEEEENS4_6LayoutISD_NS5_IJSC_NSA_ILi0EEESS_EEEEENS5_IJNS4_10UnderscoreESV_SV_EEEEENS4_13SM90_TMA_LOADENS4_14ComposedLayoutINS4_7SwizzleILi1ELi4ELi3EEENS4_18smem_ptr_flag_bitsILi8EEENSR_INS5_IJNSA_ILi8EEESI_EEENS5_IJSI_SC_EEEEEEEvNS4_8identityENS4_23SM90_TMA_LOAD_MULTICASTES18_vS19_EENS_8epilogue10collective6detail29Sm90TmaWarpSpecializedAdapterINS1D_15DefaultEpilogueIaSK_SK_NS1C_6thread17LinearCombinationIaLi1EiiLNS1H_9ScaleType4KindE0ELNS_15FloatRoundStyleE2EaEENS1_15EpilogueDefaultEEEEEvvEEEEvNT_6ParamsE --------------------------
	.section	.text._ZN7cutlass13device_kernelINS_4gemm6kernel13GemmUniversalIN4cute5tupleIJiiiiEEENS1_10collective13CollectiveMmaINS1_34MainloopSm90TmaGmmaWarpSpecializedILi5ENS5_IJNS4_1CILi2EEENSA_ILi1EEESC_EEENS1_35KernelTmaWarpSpecializedCooperativeEEENS5_IJNSA_ILi256EEENSA_ILi64EEENSA_ILi32EEEEEEaNS5_IJlSC_lEEEaSK_NS4_8TiledMMAINS4_8MMA_AtomIJNS4_4SM904GMMA26MMA_64x64x32_S32S8S8_SS_TNEEEENS4_6LayoutISD_NS5_IJSC_NSA_ILi0EEESS_EEEEENS5_IJNS4_10UnderscoreESV_SV_EEEEENS4_13SM90_TMA_LOADENS4_14ComposedLayoutINS4_7SwizzleILi1ELi4ELi3EEENS4_18smem_ptr_flag_bitsILi8EEENSR_INS5_IJNSA_ILi8EEESI_EEENS5_IJSI_SC_EEEEEEEvNS4_8identityENS4_23SM90_TMA_LOAD_MULTICASTES18_vS19_EENS_8epilogue10collective6detail29Sm90TmaWarpSpecializedAdapterINS1D_15DefaultEpilogueIaSK_SK_NS1C_6thread17LinearCombinationIaLi1EiiLNS1H_9ScaleType4KindE0ELNS_15FloatRoundStyleE2EaEENS1_15EpilogueDefaultEEEEEvvEEEEvNT_6ParamsE,"ax",@progbits
	.align	128
.text._ZN7cutlass13device_kernelINS_4gemm6kernel13GemmUniversalIN4cute5tupleIJiiiiEEENS1_10collective13CollectiveMmaINS1_34MainloopSm90TmaGmmaWarpSpecializedILi5ENS5_IJNS4_1CILi2EEENSA_ILi1EEESC_EEENS1_35KernelTmaWarpSpecializedCooperativeEEENS5_IJNSA_ILi256EEENSA_ILi64EEENSA_ILi32EEEEEEaNS5_IJlSC_lEEEaSK_NS4_8TiledMMAINS4_8MMA_AtomIJNS4_4SM904GMMA26MMA_64x64x32_S32S8S8_SS_TNEEEENS4_6LayoutISD_NS5_IJSC_NSA_ILi0EEESS_EEEEENS5_IJNS4_10UnderscoreESV_SV_EEEEENS4_13SM90_TMA_LOADENS4_14ComposedLayoutINS4_7SwizzleILi1ELi4ELi3EEENS4_18smem_ptr_flag_bitsILi8EEENSR_INS5_IJNSA_ILi8EEESI_EEENS5_IJSI_SC_EEEEEEEvNS4_8identityENS4_23SM90_TMA_LOAD_MULTICASTES18_vS19_EENS_8epilogue10collective6detail29Sm90TmaWarpSpecializedAdapterINS1D_15DefaultEpilogueIaSK_SK_NS1C_6thread17LinearCombinationIaLi1EiiLNS1H_9ScaleType4KindE0ELNS_15FloatRoundStyleE2EaEENS1_15EpilogueDefaultEEEEEvvEEEEvNT_6ParamsE:
        .type           _ZN7cutlass13device_kernelINS_4gemm6kernel13GemmUniversalIN4cute5tupleIJiiiiEEENS1_10collective13CollectiveMmaINS1_34MainloopSm90TmaGmmaWarpSpecializedILi5ENS5_IJNS4_1CILi2EEENSA_ILi1EEESC_EEENS1_35KernelTmaWarpSpecializedCooperativeEEENS5_IJNSA_ILi256EEENSA_ILi64EEENSA_ILi32EEEEEEaNS5_IJlSC_lEEEaSK_NS4_8TiledMMAINS4_8MMA_AtomIJNS4_4SM904GMMA26MMA_64x64x32_S32S8S8_SS_TNEEEENS4_6LayoutISD_NS5_IJSC_NSA_ILi0EEESS_EEEEENS5_IJNS4_10UnderscoreESV_SV_EEEEENS4_13SM90_TMA_LOADENS4_14ComposedLayoutINS4_7SwizzleILi1ELi4ELi3EEENS4_18smem_ptr_flag_bitsILi8EEENSR_INS5_IJNSA_ILi8EEESI_EEENS5_IJSI_SC_EEEEEEEvNS4_8identityENS4_23SM90_TMA_LOAD_MULTICASTES18_vS19_EENS_8epilogue10collective6detail29Sm90TmaWarpSpecializedAdapterINS1D_15DefaultEpilogueIaSK_SK_NS1C_6thread17LinearCombinationIaLi1EiiLNS1H_9ScaleType4KindE0ELNS_15FloatRoundStyleE2EaEENS1_15EpilogueDefaultEEEEEvvEEEEvNT_6ParamsE,@function
        .size           _ZN7cutlass13device_kernelINS_4gemm6kernel13GemmUniversalIN4cute5tupleIJiiiiEEENS1_10collective13CollectiveMmaINS1_34MainloopSm90TmaGmmaWarpSpecializedILi5ENS5_IJNS4_1CILi2EEENSA_ILi1EEESC_EEENS1_35KernelTmaWarpSpecializedCooperativeEEENS5_IJNSA_ILi256EEENSA_ILi64EEENSA_ILi32EEEEEEaNS5_IJlSC_lEEEaSK_NS4_8TiledMMAINS4_8MMA_AtomIJNS4_4SM904GMMA26MMA_64x64x32_S32S8S8_SS_TNEEEENS4_6LayoutISD_NS5_IJSC_NSA_ILi0EEESS_EEEEENS5_IJNS4_10UnderscoreESV_SV_EEEEENS4_13SM90_TMA_LOADENS4_14ComposedLayoutINS4_7SwizzleILi1ELi4ELi3EEENS4_18smem_ptr_flag_bitsILi8EEENSR_INS5_IJNSA_ILi8EEESI_EEENS5_IJSI_SC_EEEEEEEvNS4_8identityENS4_23SM90_TMA_LOAD_MULTICASTES18_vS19_EENS_8epilogue10collective6detail29Sm90TmaWarpSpecializedAdapterINS1D_15DefaultEpilogueIaSK_SK_NS1C_6thread17LinearCombinationIaLi1EiiLNS1H_9ScaleType4KindE0ELNS_15FloatRoundStyleE2EaEENS1_15EpilogueDefaultEEEEEvvEEEEvNT_6ParamsE,(.L_x_205 - _ZN7cutlass13device_kernelINS_4gemm6kernel13GemmUniversalIN4cute5tupleIJiiiiEEENS1_10collective13CollectiveMmaINS1_34MainloopSm90TmaGmmaWarpSpecializedILi5ENS5_IJNS4_1CILi2EEENSA_ILi1EEESC_EEENS1_35KernelTmaWarpSpecializedCooperativeEEENS5_IJNSA_ILi256EEENSA_ILi64EEENSA_ILi32EEEEEEaNS5_IJlSC_lEEEaSK_NS4_8TiledMMAINS4_8MMA_AtomIJNS4_4SM904GMMA26MMA_64x64x32_S32S8S8_SS_TNEEEENS4_6LayoutISD_NS5_IJSC_NSA_ILi0EEESS_EEEEENS5_IJNS4_10UnderscoreESV_SV_EEEEENS4_13SM90_TMA_LOADENS4_14ComposedLayoutINS4_7SwizzleILi1ELi4ELi3EEENS4_18smem_ptr_flag_bitsILi8EEENSR_INS5_IJNSA_ILi8EEESI_EEENS5_IJSI_SC_EEEEEEEvNS4_8identityENS4_23SM90_TMA_LOAD_MULTICASTES18_vS19_EENS_8epilogue10collective6detail29Sm90TmaWarpSpecializedAdapterINS1D_15DefaultEpilogueIaSK_SK_NS1C_6thread17LinearCombinationIaLi1EiiLNS1H_9ScaleType4KindE0ELNS_15FloatRoundStyleE2EaEENS1_15EpilogueDefaultEEEEEvvEEEEvNT_6ParamsE)
        .other          _ZN7cutlass13device_kernelINS_4gemm6kernel13GemmUniversalIN4cute5tupleIJiiiiEEENS1_10collective13CollectiveMmaINS1_34MainloopSm90TmaGmmaWarpSpecializedILi5ENS5_IJNS4_1CILi2EEENSA_ILi1EEESC_EEENS1_35KernelTmaWarpSpecializedCooperativeEEENS5_IJNSA_ILi256EEENSA_ILi64EEENSA_ILi32EEEEEEaNS5_IJlSC_lEEEaSK_NS4_8TiledMMAINS4_8MMA_AtomIJNS4_4SM904GMMA26MMA_64x64x32_S32S8S8_SS_TNEEEENS4_6LayoutISD_NS5_IJSC_NSA_ILi0EEESS_EEEEENS5_IJNS4_10UnderscoreESV_SV_EEEEENS4_13SM90_TMA_LOADENS4_14ComposedLayoutINS4_7SwizzleILi1ELi4ELi3EEENS4_18smem_ptr_flag_bitsILi8EEENSR_INS5_IJNSA_ILi8EEESI_EEENS5_IJSI_SC_EEEEEEEvNS4_8identityENS4_23SM90_TMA_LOAD_MULTICASTES18_vS19_EENS_8epilogue10collective6detail29Sm90TmaWarpSpecializedAdapterINS1D_15DefaultEpilogueIaSK_SK_NS1C_6thread17LinearCombinationIaLi1EiiLNS1H_9ScaleType4KindE0ELNS_15FloatRoundStyleE2EaEENS1_15EpilogueDefaultEEEEEvvEEEEvNT_6ParamsE,@"STO_CUDA_ENTRY STV_DEFAULT"
_ZN7cutlass13device_kernelINS_4gemm6kernel13GemmUniversalIN4cute5tupleIJiiiiEEENS1_10collective13CollectiveMmaINS1_34MainloopSm90TmaGmmaWarpSpecializedILi5ENS5_IJNS4_1CILi2EEENSA_ILi1EEESC_EEENS1_35KernelTmaWarpSpecializedCooperativeEEENS5_IJNSA_ILi256EEENSA_ILi64EEENSA_ILi32EEEEEEaNS5_IJlSC_lEEEaSK_NS4_8TiledMMAINS4_8MMA_AtomIJNS4_4SM904GMMA26MMA_64x64x32_S32S8S8_SS_TNEEEENS4_6LayoutISD_NS5_IJSC_NSA_ILi0EEESS_EEEEENS5_IJNS4_10UnderscoreESV_SV_EEEEENS4_13SM90_TMA_LOADENS4_14ComposedLayoutINS4_7SwizzleILi1ELi4ELi3EEENS4_18smem_ptr_flag_bitsILi8EEENSR_INS5_IJNSA_ILi8EEESI_EEENS5_IJSI_SC_EEEEEEEvNS4_8identityENS4_23SM90_TMA_LOAD_MULTICASTES18_vS19_EENS_8epilogue10collective6detail29Sm90TmaWarpSpecializedAdapterINS1D_15DefaultEpilogueIaSK_SK_NS1C_6thread17LinearCombinationIaLi1EiiLNS1H_9ScaleType4KindE0ELNS_15FloatRoundStyleE2EaEENS1_15EpilogueDefaultEEEEEvvEEEEvNT_6ParamsE:
[----:B------:R-:W0:Y:S01]  /*0000*/  LDC R1, c[0x0][0x28] ;  /* 0x00000a00ff017b82 */ /* 0x000e220000000800 */
[----:B------:R-:W1:Y:S01]  /*0010*/  S2R R18, SR_TID.X ;  /* 0x0000000000127919 */ /* 0x000e620000002100 */
[----:B------:R-:W-:Y:S01]  /*0020*/  ELECT P0, URZ, PT ;  /* 0x00000000003f782f */ /* 0x000fe20003800000 */
[----:B------:R-:W-:Y:S01]  /*0030*/  BSSY B0, `(.L_x_0) ;  /* 0x000000f000007945 */ /* 0x000fe20003800000 */
[--C-:B-1----:R-:W-:Y:S02]  /*0040*/  SHF.R.U32.HI R0, RZ, 0x5, R18.reuse ;  /* 0x00000005ff007819 */ /* 0x102fe40000011612 */
[----:B------:R-:W-:-:S03]  /*0050*/  SHF.R.U32.HI R3, RZ, 0x7, R18 ;  /* 0x00000007ff037819 */ /* 0x000fc60000011612 */
[----:B------:R-:W1:Y:S04]  /*0060*/  SHFL.IDX PT, R2, R0, RZ, 0x1f ;  /* 0x00001fff00027589 */ /* 0x000e6800000e0000 */
[----:B------:R2:W3:Y:S01]  /*0070*/  SHFL.IDX PT, R5, R3, RZ, 0x1f ;  /* 0x00001fff03057589 */ /* 0x0004e200000e0000 */
[----:B-1----:R-:W-:-:S13]  /*0080*/  ISETP.NE.OR P0, PT, R2, RZ, !P0 ;  /* 0x000000ff0200720c */ /* 0x002fda0004705670 */
[----:B0-23--:R-:W-:Y:S05]  /*0090*/  @P0 BRA `(.L_x_1) ;  /* 0x0000000000200947 */ /* 0x00dfea0003800000 */
[----:B------:R-:W-:Y:S02]  /*00a0*/  ULDC.64 UR4, c[0x0][0x198] ;  /* 0x0000660000047ab9 */ /* 0x000fe40000000a00 */
[----:B------:R-:W-:Y:S02]  /*00b0*/  UIADD3 UR6, UP0, UR4, 0xf0, URZ ;  /* 0x000000f004067890 */ /* 0x000fe4000ff1e03f */
[----:B------:R-:W-:Y:S02]  /*00c0*/  UIADD3 UR4, UP1, UR4, 0x1f0, URZ ;  /* 0x000001f004047890 */ /* 0x000fe4000ff3e03f */
[----:B------:R-:W-:Y:S02]  /*00d0*/  UIADD3.X UR7, URZ, UR5, URZ, UP0, !UPT ;  /* 0x000000053f077290 */ /* 0x000fe400087fe43f */
[----:B------:R-:W-:-:S07]  /*00e0*/  UIADD3.X UR5, URZ, UR5, URZ, UP1, !UPT ;  /* 0x000000053f057290 */ /* 0x000fce0008ffe43f */
[----:B------:R0:W-:Y:S02]  /*00f0*/  UTMACCTL.PF [UR6] ;  /* 0x00000000060079b9 */ /* 0x0001e40008040000 */
[----:B------:R0:W-:Y:S02]  /*0100*/  UTMACCTL.PF [UR4] ;  /* 0x00000000040079b9 */ /* 0x0001e40008040000 */
[----:B0-----:R-:W-:Y:S01]  /*0110*/  NOP ;  /* 0x0000000000007918 */ /* 0x001fe20000000000 */
.L_x_1:
[----:B------:R-:W-:Y:S05]  /*0120*/  BSYNC B0 ;  /* 0x0000000000007941 */ /* 0x000fea0003800000 */
.L_x_0:
[----:B------:R-:W0:Y:S02]  /*0130*/  SHFL.IDX PT, R3, R0, RZ, 0x1f ;  /* 0x00001fff00037589 */ /* 0x000e2400000e0000 */
[----:B0-----:R-:W-:-:S13]  /*0140*/  ISETP.NE.AND P0, PT, R3, RZ, PT ;  /* 0x000000ff0300720c */ /* 0x001fda0003f05270 */
[----:B------:R-:W-:Y:S05]  /*0150*/  @P0 BRA `(.L_x_2) ;  /* 0x0000000000600947 */ /* 0x000fea0003800000 */
[----:B------:R-:W0:Y:S01]  /*0160*/  S2UR UR8, SR_CgaCtaId ;  /* 0x00000000000879c3 */ /* 0x000e220000008800 */
[----:B------:R-:W-:Y:S01]  /*0170*/  UMOV UR4, 0x400 ;  /* 0x0000040000047882 */ /* 0x000fe20000000000 */
[----:B------:R-:W-:Y:S01]  /*0180*/  UMOV UR5, 0x1 ;  /* 0x0000000100057882 */ /* 0x000fe20000000000 */
[----:B------:R-:W-:Y:S01]  /*0190*/  UMOV UR6, 0x4 ;  /* 0x0000000400067882 */ /* 0x000fe20000000000 */
[----:B------:R-:W-:Y:S01]  /*01a0*/  ELECT P0, URZ, PT ;  /* 0x00000000003f782f */ /* 0x000fe20003800000 */
[----:B------:R-:W-:-:S04]  /*01b0*/  UIADD3 UR6, -UR6, 0x100000, URZ ;  /* 0x0010000006067890 */ /* 0x000fc8000fffe13f */
[----:B------:R-:W-:Y:S02]  /*01c0*/  USHF.L.U32 UR7, UR6, 0xb, URZ ;  /* 0x0000000b06077899 */ /* 0x000fe4000800063f */
[----:B------:R-:W-:Y:S02]  /*01d0*/  USHF.L.U32 UR6, UR6, 0x1, URZ ;  /* 0x0000000106067899 */ /* 0x000fe4000800063f */
[----:B0-----:R-:W-:Y:S02]  /*01e0*/  ULEA UR8, UR8, UR4, 0x18 ;  /* 0x0000000408087291 */ /* 0x001fe4000f8ec03f */
[----:B------:R-:W-:-:S04]  /*01f0*/  UIADD3 UR4, -UR5, 0x100000, URZ ;  /* 0x0010000005047890 */ /* 0x000fc8000fffe13f */
[----:B------:R-:W-:Y:S02]  /*0200*/  USHF.L.U32 UR5, UR4, 0xb, URZ ;  /* 0x0000000b04057899 */ /* 0x000fe4000800063f */
[----:B------:R-:W-:Y:S01]  /*0210*/  USHF.L.U32 UR4, UR4, 0x1, URZ ;  /* 0x0000000104047899 */ /* 0x000fe2000800063f */
[----:B------:R-:W0:Y:S11]  /*0220*/  FENCE.VIEW.ASYNC.S ;  /* 0x00000000000073c6 */ /* 0x000e360000000000 */
[----:B0-----:R0:W1:Y:S01]  /*0230*/  SYNCS.EXCH.64 URZ, [UR8], UR4 ;  /* 0x00000004083f75b2 */ /* 0x0010620008000100 */
[----:B------:R0:W2:Y:S01]  /*0240*/  SYNCS.EXCH.64 URZ, [UR8+0x28], UR6 ;  /* 0x00002806083f75b2 */ /* 0x0000a20008000100 */
[----:B------:R0:W3:Y:S01]  /*0250*/  SYNCS.EXCH.64 URZ, [UR8+0x8], UR4 ;  /* 0x00000804083f75b2 */ /* 0x0000e20008000100 */
[----:B------:R0:W4:Y:S01]  /*0260*/  SYNCS.EXCH.64 URZ, [UR8+0x30], UR6 ;  /* 0x00003006083f75b2 */ /* 0x0001220008000100 */
[----:B------:R0:W0:Y:S01]  /*0270*/  SYNCS.EXCH.64 URZ, [UR8+0x10], UR4 ;  /* 0x00001004083f75b2 */ /* 0x0000220008000100 */
[----:B------:R0:W0:Y:S01]  /*0280*/  SYNCS.EXCH.64 URZ, [UR8+0x38], UR6 ;  /* 0x00003806083f75b2 */ /* 0x0000220008000100 */
[----:B------:R0:W0:Y:S01]  /*0290*/  SYNCS.EXCH.64 URZ, [UR8+0x18], UR4 ;  /* 0x00001804083f75b2 */ /* 0x0000220008000100 */
[----:B------:R0:W0:Y:S01]  /*02a0*/  SYNCS.EXCH.64 URZ, [UR8+0x40], UR6 ;  /* 0x00004006083f75b2 */ /* 0x0000220008000100 */
[----:B------:R0:W0:Y:S01]  /*02b0*/  SYNCS.EXCH.64 URZ, [UR8+0x20], UR4 ;  /* 0x00002004083f75b2 */ /* 0x0000220008000100 */
[----:B------:R0:W0:Y:S01]  /*02c0*/  SYNCS.EXCH.64 URZ, [UR8+0x48], UR6 ;  /* 0x00004806083f75b2 */ /* 0x0000220008000100 */
[----:B------:R-:W-:Y:S01]  /*02d0*/  NOP ;  /* 0x0000000000007918 */ /* 0x000fe20000000000 */
.L_x_2:
[----:B------:R-:W-:Y:S01]  /*02e0*/  SHF.R.S32.HI R7, RZ, 0x1f, R18 ;  /* 0x0000001fff077819 */ /* 0x000fe20000011412 */
[----:B------:R-:W5:Y:S01]  /*02f0*/  SHFL.IDX PT, R0, R0, RZ, 0x1f ;  /* 0x00001fff00007589 */ /* 0x000f6200000e0000 */
[----:B0-----:R-:W0:Y:S01]  /*0300*/  S2UR UR8, SR_CTAID.X ;  /* 0x00000000000879c3 */ /* 0x001e220000002500 */
[----:B------:R-:W-:Y:S02]  /*0310*/  ELECT P0, URZ, PT ;  /* 0x00000000003f782f */ /* 0x000fe40003800000 */
[----:B------:R-:W-:Y:S01]  /*0320*/  LEA.HI R7, R7, R18, RZ, 0x7 ;  /* 0x0000001207077211 */ /* 0x000fe200078f38ff */
[----:B------:R-:W1:Y:S01]  /*0330*/  S2R R4, SR_CTAID.Y ;  /* 0x0000000000047919 */ /* 0x000e620000002600 */
[----:B------:R-:W-:Y:S01]  /*0340*/  SHF.R.S32.HI R8, RZ, 0x1f, R3 ;  /* 0x0000001fff087819 */ /* 0x000fe20000011403 */
[----:B------:R-:W-:Y:S01]  /*0350*/  ULDC UR4, c[0x0][0x150] ;  /* 0x0000540000047ab9 */ /* 0x000fe20000000800 */
[----:B------:R-:W-:Y:S01]  /*0360*/  LOP3.LUT R7, R7, 0xffffff80, RZ, 0xc0, !PT ;  /* 0xffffff8007077812 */ /* 0x000fe200078ec0ff */
[----:B------:R-:W-:Y:S01]  /*0370*/  NOP ;  /* 0x0000000000007918 */ /* 0x000fe20000000000 */
[----:B------:R-:W-:Y:S01]  /*0380*/  LEA.HI R8, R8, R3, RZ, 0x2 ;  /* 0x0000000308087211 */ /* 0x000fe200078f10ff */
[----:B------:R-:W2:Y:S01]  /*0390*/  LDC R10, c[0x0][0x144] ;  /* 0x00005100ff0a7b82 */ /* 0x000ea20000000800 */
[----:B------:R-:W-:Y:S01]  /*03a0*/  NOP ;  /* 0x0000000000007918 */ /* 0x000fe20000000000 */
[----:B------:R-:W-:Y:S01]  /*03b0*/  IMAD.IADD R6, R18, 0x1, -R7 ;  /* 0x0000000112067824 */ /* 0x000fe200078e0a07 */
[----:B------:R-:W-:Y:S01]  /*03c0*/  LOP3.LUT R8, R8, 0x3ffffffc, RZ, 0xc0, !PT ;  /* 0x3ffffffc08087812 */ /* 0x000fe200078ec0ff */
[----:B------:R-:W-:Y:S01]  /*03d0*/  IMAD.MOV.U32 R23, RZ, RZ, 0x1 ;  /* 0x00000001ff177424 */ /* 0x000fe200078e00ff */
[----:B------:R-:W-:-:S02]  /*03e0*/  ISETP.NE.AND P3, PT, R5, RZ, PT ;  /* 0x000000ff0500720c */ /* 0x000fc40003f65270 */
[----:B------:R-:W-:Y:S01]  /*03f0*/  SHF.R.S32.HI R7, RZ, 0x1f, R6 ;  /* 0x0000001fff077819 */ /* 0x000fe20000011406 */
[----:B------:R-:W-:Y:S01]  /*0400*/  IMAD.IADD R8, R3, 0x1, -R8 ;  /* 0x0000000103087824 */ /* 0x000fe200078e0a08 */
[----:B------:R-:W3:Y:S02]  /*0410*/  LDC R13, c[0x0][0x140] ;  /* 0x00005000ff0d7b82 */ /* 0x000ee40000000800 */
[----:B------:R-:W-:Y:S02]  /*0420*/  LEA.HI R7, R7, R6, RZ, 0x3 ;  /* 0x0000000607077211 */ /* 0x000fe400078f18ff */
[----:B-----5:R-:W-:Y:S02]  /*0430*/  ISETP.NE.OR P0, PT, R0, RZ, !P0 ;  /* 0x000000ff0000720c */ /* 0x020fe40004705670 */
[--C-:B------:R-:W-:Y:S02]  /*0440*/  SHF.R.S32.HI R0, RZ, 0x3, R7.reuse ;  /* 0x00000003ff007819 */ /* 0x100fe40000011407 */
[----:B------:R-:W-:-:S02]  /*0450*/  SHF.R.S32.HI R7, RZ, 0x1f, R7 ;  /* 0x0000001fff077819 */ /* 0x000fc40000011407 */
[----:B0-----:R-:W-:Y:S02]  /*0460*/  I2FP.F32.U32 R9, UR8 ;  /* 0x0000000800097c45 */ /* 0x001fe40008201000 */
[----:B------:R-:W-:-:S03]  /*0470*/  LEA.HI R7, R7, R0, RZ, 0x2 ;  /* 0x0000000007077211 */ /* 0x000fc600078f10ff */
[----:B------:R-:W-:Y:S01]  /*0480*/  FMUL R9, R9, UR4 ;  /* 0x0000000409097c20 */ /* 0x000fe20008400000 */
[----:B------:R-:W-:Y:S01]  /*0490*/  LOP3.LUT R7, R7, 0xfffffffc, RZ, 0xc0, !PT ;  /* 0xfffffffc07077812 */ /* 0x000fe200078ec0ff */
[----:B------:R-:W-:Y:S01]  /*04a0*/  VOTEU.ALL UP0, P0 ;  /* 0x00000000003f7886 */ /* 0x000fe20000000000 */
[----:B-1----:R-:W-:Y:S01]  /*04b0*/  I2FP.F32.U32 R3, R4 ;  /* 0x0000000400037245 */ /* 0x002fe20000201000 */
[----:B------:R-:W-:Y:S01]  /*04c0*/  ULDC UR4, c[0x0][0x154] ;  /* 0x0000550000047ab9 */ /* 0x000fe20000000800 */
[----:B------:R-:W-:Y:S01]  /*04d0*/  VOTEU.ALL UP1, P0 ;  /* 0x00000000003f7886 */ /* 0x000fe20000020000 */
[----:B------:R-:W0:Y:S01]  /*04e0*/  F2I.U32.TRUNC.NTZ R9, R9 ;  /* 0x0000000900097305 */ /* 0x000e22000020f000 */
[----:B------:R-:W-:Y:S01]  /*04f0*/  IMAD.IADD R7, R0, 0x1, -R7 ;  /* 0x0000000100077824 */ /* 0x000fe200078e0a07 */
[----:B------:R-:W1:Y:S01]  /*0500*/  @!UP0 S2UR UR7, SR_CgaCtaId ;  /* 0x00000000000789c3 */ /* 0x000e620000008800 */
[----:B------:R-:W-:Y:S01]  /*0510*/  FMUL R12, R3, UR4 ;  /* 0x00000004030c7c20 */ /* 0x000fe20008400000 */
[----:B------:R-:W-:Y:S01]  /*0520*/  UMOV UR4, 0x20 ;  /* 0x0000002000047882 */ /* 0x000fe20000000000 */
[----:B------:R-:W-:Y:S01]  /*0530*/  IMAD R8, R8, 0x4, R7 ;  /* 0x0000000408087824 */ /* 0x000fe200078e0207 */
[----:B------:R-:W-:Y:S01]  /*0540*/  @!UP0 UMOV UR6, 0x400 ;  /* 0x0000040000068882 */ /* 0x000fe20000000000 */
[----:B------:R-:W-:-:S04]  /*0550*/  @!UP0 UIADD3 UR4, -UR4, 0x100000, URZ ;  /* 0x0010000004048890 */ /* 0x000fc8000fffe13f */
[----:B------:R-:W-:Y:S02]  /*0560*/  @!UP0 USHF.L.U32 UR5, UR4, 0xb, URZ ;  /* 0x0000000b04058899 */ /* 0x000fe4000800063f */
[----:B------:R-:W-:Y:S01]  /*0570*/  @!UP0 USHF.L.U32 UR4, UR4, 0x1, URZ ;  /* 0x0000000104048899 */ /* 0x000fe2000800063f */
[----:B---3--:R-:W-:Y:S01]  /*0580*/  ISETP.EQ.U32.AND P2, PT, R13, 0x1, PT ;  /* 0x000000010d00780c */ /* 0x008fe20003f42070 */
[----:B------:R-:W3:Y:S01]  /*0590*/  F2I.U32.TRUNC.NTZ R12, R12 ;  /* 0x0000000c000c7305 */ /* 0x000ee2000020f000 */
[----:B------:R-:W-:Y:S01]  /*05a0*/  LEA.HI R0, R8, R8, RZ, 0x1 ;  /* 0x0000000808007211 */ /* 0x000fe200078f08ff */
[----:B------:R-:W5:Y:S03]  /*05b0*/  LDC R7, c[0x0][0x148] ;  /* 0x00005200ff077b82 */ /* 0x000f660000000800 */
[----:B------:R-:W-:Y:S01]  /*05c0*/  LOP3.LUT R11, R0, 0xfffffffe, RZ, 0xc0, !PT ;  /* 0xfffffffe000b7812 */ /* 0x000fe200078ec0ff */
[----:B0-----:R-:W-:Y:S01]  /*05d0*/  IMAD.MOV R15, RZ, RZ, -R9 ;  /* 0x000000ffff0f7224 */ /* 0x001fe200078e0a09 */
[----:B------:R-:W-:-:S03]  /*05e0*/  SHF.R.S32.HI R9, RZ, 0x1f, R2 ;  /* 0x0000001fff097819 */ /* 0x000fc60000011402 */
[----:B--2---:R-:W-:Y:S01]  /*05f0*/  IMAD R3, R10, R15, UR8 ;  /* 0x000000080a037e24 */ /* 0x004fe2000f8e020f */
[----:B------:R-:W-:Y:S01]  /*0600*/  LEA.HI R9, R9, R2, RZ, 0x2 ;  /* 0x0000000209097211 */ /* 0x000fe200078f10ff */
[C---:B------:R-:W-:Y:S02]  /*0610*/  IMAD.IADD R0, R8.reuse, 0x1, -R11 ;  /* 0x0000000108007824 */ /* 0x040fe400078e0a0b */
[----:B------:R-:W-:Y:S01]  /*0620*/  IMAD.SHL.U32 R11, R8, 0x4, RZ ;  /* 0x00000004080b7824 */ /* 0x000fe200078e00ff */
[----:B------:R-:W-:Y:S01]  /*0630*/  LOP3.LUT R9, R9, 0xfffffffc, RZ, 0xc0, !PT ;  /* 0xfffffffc09097812 */ /* 0x000fe200078ec0ff */
[----:B---3--:R-:W-:Y:S01]  /*0640*/  IMAD.MOV R24, RZ, RZ, -R12 ;  /* 0x000000ffff187224 */ /* 0x008fe200078e0a0c */
[----:B------:R-:W-:Y:S01]  /*0650*/  ISETP.NE.AND P4, PT, R0, R3, PT ;  /* 0x000000030000720c */ /* 0x000fe20003f85270 */
[----:B-1----:R-:W-:Y:S01]  /*0660*/  @!UP0 ULEA UR6, UR7, UR6, 0x18 ;  /* 0x0000000607068291 */ /* 0x002fe2000f8ec03f */
[----:B------:R-:W-:Y:S01]  /*0670*/  LOP3.LUT R22, R8, 0xc, R11, 0x78, !PT ;  /* 0x0000000c08167812 */ /* 0x000fe200078e780b */
[----:B------:R-:W-:Y:S01]  /*0680*/  IMAD.IADD R0, R2, 0x1, -R9 ;  /* 0x0000000102007824 */ /* 0x000fe200078e0a09 */
[----:B------:R-:W-:Y:S01]  /*0690*/  VOTEU.ALL UP0, P0 ;  /* 0x00000000003f7886 */ /* 0x000fe20000000000 */
[----:B------:R-:W-:Y:S01]  /*06a0*/  LOP3.LUT P0, RZ, R6, 0x7, RZ, 0xc0, !PT ;  /* 0x0000000706ff7812 */ /* 0x000fe2000780c0ff */
[----:B------:R-:W-:-:S02]  /*06b0*/  VIADD R6, R5, 0xffffffff ;  /* 0xffffffff05067836 */ /* 0x000fc40000000000 */
[----:B------:R-:W-:Y:S01]  /*06c0*/  ISETP.NE.AND P1, PT, R0, 0x3, PT ;  /* 0x000000030000780c */ /* 0x000fe20003f25270 */
[----:B-----5:R-:W-:Y:S01]  /*06d0*/  IMAD R9, R7, R24, R4 ;  /* 0x0000001807097224 */ /* 0x020fe200078e0204 */
[----:B------:R-:W-:Y:S02]  /*06e0*/  ISETP.LT.U32.AND P0, PT, R22, 0x2, !P0 ;  /* 0x000000021600780c */ /* 0x000fe40004701070 */
[----:B------:R-:W-:Y:S01]  /*06f0*/  ISETP.EQ.OR P1, PT, R0, RZ, !P1 ;  /* 0x000000ff0000720c */ /* 0x000fe20004f22670 */
[----:B------:R-:W0:Y:S02]  /*0700*/  FENCE.VIEW.ASYNC.S ;  /* 0x00000000000073c6 */ /* 0x000e240000000000 */
[----:B0-----:R0:W1:Y:S01]  /*0710*/  @!UP0 SYNCS.EXCH.64 URZ, [UR6+0x60], UR4 ;  /* 0x00006004063f85b2 */ /* 0x0010620008000100 */
[----:B------:R-:W-:Y:S02]  /*0720*/  @P4 LEA.HI R2, R22, R22, RZ, 0x1 ;  /* 0x0000001616024211 */ /* 0x000fe400078f08ff */
[----:B------:R-:W-:-:S02]  /*0730*/  ISETP.EQ.AND P1, PT, R5, RZ, P1 ;  /* 0x000000ff0500720c */ /* 0x000fc40000f22270 */
[----:B------:R-:W-:Y:S02]  /*0740*/  @P4 SHF.R.S32.HI R2, RZ, 0x1, R2 ;  /* 0x00000001ff024819 */ /* 0x000fe40000011402 */
[----:B------:R-:W-:Y:S02]  /*0750*/  ISETP.GE.U32.AND P6, PT, R6, 0x2, PT ;  /* 0x000000020600780c */ /* 0x000fe40003fc6070 */
[----:B------:R-:W-:Y:S02]  /*0760*/  @P4 ISETP.NE.AND P5, PT, R2, R9, PT ;  /* 0x000000090200420c */ /* 0x000fe40003fa5270 */
[----:B------:R-:W-:Y:S02]  /*0770*/  SEL R2, RZ, 0x1, !P0 ;  /* 0x00000001ff027807 */ /* 0x000fe40004000000 */
[----:B------:R-:W-:Y:S02]  /*0780*/  @P4 SEL R23, RZ, 0x1, P5 ;  /* 0x00000001ff174807 */ /* 0x000fe40002800000 */
[----:B------:R-:W-:Y:S01]  /*0790*/  SEL R19, RZ, 0x1, !P1 ;  /* 0x00000001ff137807 */ /* 0x000fe20004800000 */
[----:B------:R0:W2:Y:S01]  /*07a0*/  @!UP1 SYNCS.EXCH.64 URZ, [UR6+0x68], UR4 ;  /* 0x00006804063f95b2 */ /* 0x0000a20008000100 */
[----:B------:R-:W-:Y:S01]  /*07b0*/  LOP3.LUT R23, R23, R2, RZ, 0xc0, !PT ;  /* 0x0000000217177212 */ /* 0x000fe200078ec0ff */
[----:B------:R-:W-:Y:S01]  /*07c0*/  NOP ;  /* 0x0000000000007918 */ /* 0x000fe20000000000 */
[----:B------:R-:W-:Y:S01]  /*07d0*/  SEL R19, R19, 0x2, P6 ;  /* 0x0000000213137807 */ /* 0x000fe20003000000 */
[----:B------:R-:W-:Y:S06]  /*07e0*/  @!P2 BRA `(.L_x_3) ;  /* 0x000000000008a947 */ /* 0x000fec0003800000 */
[----:B-12-4-:R-:W-:Y:S01]  /*07f0*/  UCGABAR_ARV ;  /* 0x00000000000079c7 */ /* 0x016fe20008000000 */
[----:B------:R-:W-:Y:S05]  /*0800*/  BRA `(.L_x_4) ;  /* 0x0000000000047947 */ /* 0x000fea0003800000 */
.L_x_3:
[----:B-12-4-:R-:W-:Y:S01]  /*0810*/  NOP ;  /* 0x0000000000007918 */ /* 0x016fe20000000000 */
.L_x_4:
[----:B------:R-:W1:Y:S01]  /*0820*/  LDC R2, c[0x0][0x65c] ;  /* 0x00019700ff027b82 */ /* 0x000e620000000800 */
[----:B------:R-:W-:Y:S02]  /*0830*/  IMAD.U32 R8, RZ, RZ, UR8 ;  /* 0x00000008ff087e24 */ /* 0x000fe4000f8e00ff */
[----:B------:R-:W-:Y:S01]  /*0840*/  IMAD.MOV.U32 R9, RZ, RZ, RZ ;  /* 0x000000ffff097224 */ /* 0x000fe200078e00ff */
[----:B-1----:R-:W-:-:S04]  /*0850*/  ISETP.NE.AND P1, PT, R2, 0x1, PT ;  /* 0x000000010200780c */ /* 0x002fc80003f25270 */
[----:B------:R-:W-:-:S09]  /*0860*/  P2R R5, PR, RZ, 0x2 ;  /* 0x00000002ff057803 */ /* 0x000fd20000000000 */
[----:B------:R-:W1:Y:S01]  /*0870*/  @P1 LDC R17, c[0x0][0x10] ;  /* 0x00000400ff111b82 */ /* 0x000e620000000800 */
[----:B------:R-:W-:Y:S02]  /*0880*/  @P1 IMAD.MOV.U32 R5, RZ, RZ, RZ ;  /* 0x000000ffff051224 */ /* 0x000fe400078e00ff */
[----:B------:R-:W-:-:S05]  /*0890*/  @P1 IMAD.MOV.U32 R13, RZ, RZ, RZ ;  /* 0x000000ffff0d1224 */ /* 0x000fca00078e00ff */
[----:B------:R-:W2:Y:S01]  /*08a0*/  @!P1 LDC R11, c[0x0][0xc] ;  /* 0x00000300ff0b9b82 */ /* 0x000ea20000000800 */
[----:B-1----:R-:W-:-:S04]  /*08b0*/  @P1 IMAD.WIDE.U32 R16, R17, UR8, R4 ;  /* 0x0000000811101c25 */ /* 0x002fc8000f8e0004 */
[----:B------:R-:W-:Y:S02]  /*08c0*/  @P1 IMAD.IADD R17, R17, 0x1, R13 ;  /* 0x0000000111111824 */ /* 0x000fe400078e020d */
[----:B--2---:R-:W-:-:S04]  /*08d0*/  @!P1 IMAD.WIDE.U32 R8, R4, R11, R8 ;  /* 0x0000000b04089225 */ /* 0x004fc800078e0008 */
[----:B------:R-:W-:Y:S02]  /*08e0*/  @!P1 IMAD.MOV.U32 R16, RZ, RZ, R8 ;  /* 0x000000ffff109224 */ /* 0x000fe400078e0008 */
[----:B------:R-:W-:Y:S01]  /*08f0*/  @!P1 IMAD.MOV.U32 R17, RZ, RZ, R9 ;  /* 0x000000ffff119224 */ /* 0x000fe200078e0009 */
[----:B------:R-:W-:Y:S06]  /*0900*/  @!P2 BRA `(.L_x_5) ;  /* 0x00000000000ca947 */ /* 0x000fec0003800000 */
[----:B------:R-:W-:Y:S01]  /*0910*/  UCGABAR_WAIT ;  /* 0x0000000000007dc7 */ /* 0x000fe20008000000 */
[----:B------:R-:W-:Y:S01]  /*0920*/  CCTL.IVALL ;  /* 0x00000000ff00798f */ /* 0x000fe20002000000 */
[----:B------:R-:W-:Y:S05]  /*0930*/  BRA `(.L_x_6) ;  /* 0x0000000000047947 */ /* 0x000fea0003800000 */
.L_x_5:
[----:B------:R-:W-:Y:S06]  /*0940*/  BAR.SYNC.DEFER_BLOCKING 0x0 ;  /* 0x0000000000007b1d */ /* 0x000fec0000010000 */
.L_x_6:
[----:B------:R-:W-:Y:S05]  /*0950*/  @!P3 BRA `(.L_x_7) ;  /* 0x0000004c00e4b947 */ /* 0x000fea0003800000 */
[----:B------:R-:W-:-:S13]  /*0960*/  ISETP.GT.U32.AND P0, PT, R6, 0x1, PT ;  /* 0x000000010600780c */ /* 0x000fda0003f04070 */
[----:B0-----:R-:W-:Y:S05]  /*0970*/  @P0 EXIT ;  /* 0x000000000000094d */ /* 0x001fea0003800000 */
[----:B------:R-:W-:Y:S01]  /*0980*/  ULDC.64 UR4, c[0x0][0x650] ;  /* 0x0001940000047ab9 */ /* 0x000fe20000000a00 */
[----:B------:R-:W-:Y:S01]  /*0990*/  PRMT R0, RZ, 0x7610, R0 ;  /* 0x00007610ff007816 */ /* 0x000fe20000000000 */
[----:B------:R-:W-:Y:S01]  /*09a0*/  IMAD.MOV.U32 R92, RZ, RZ, -0x1 ;  /* 0xffffffffff5c7424 */ /* 0x000fe200078e00ff */
[----:B------:R-:W-:Y:S01]  /*09b0*/  ISETP.GE.U32.AND P0, PT, R16, UR4, PT ;  /* 0x0000000410007c0c */ /* 0x000fe2000bf06070 */
[----:B------:R-:W-:Y:S02]  /*09c0*/  IMAD.MOV.U32 R93, RZ, RZ, -0x1 ;  /* 0xffffffffff5d7424 */ /* 0x000fe400078e00ff */
[----:B------:R-:W-:Y:S01]  /*09d0*/  IMAD.MOV.U32 R88, RZ, RZ, -0x1 ;  /* 0xffffffffff587424 */ /* 0x000fe200078e00ff */
[----:B------:R-:W-:-:S13]  /*09e0*/  ISETP.GE.U32.AND.EX P0, PT, R17, UR5, PT, P0 ;  /* 0x0000000511007c0c */ /* 0x000fda000bf06100 */
[----:B------:R-:W-:Y:S05]  /*09f0*/  @P0 BRA `(.L_x_8) ;  /* 0x0000000400280947 */ /* 0x000fea0003800000 */
[----:B------:R-:W0:Y:S01]  /*0a00*/  LDC.64 R20, c[0x0][0x628] ;  /* 0x00018a00ff147b82 */ /* 0x000e220000000a00 */
[----:B------:R-:W-:Y:S02]  /*0a10*/  IMAD.MOV.U32 R8, RZ, RZ, R16 ;  /* 0x000000ffff087224 */ /* 0x000fe400078e0010 */
[----:B------:R-:W-:-:S05]  /*0a20*/  IMAD.MOV.U32 R9, RZ, RZ, R17 ;  /* 0x000000ffff097224 */ /* 0x000fca00078e0011 */
[----:B------:R-:W1:Y:S08]  /*0a30*/  LDC R0, c[0x0][0x630] ;  /* 0x00018c00ff007b82 */ /* 0x000e700000000800 */
[----:B------:R-:W2:Y:S01]  /*0a40*/  LDC.64 R26, c[0x0][0x620] ;  /* 0x00018800ff1a7b82 */ /* 0x000ea20000000a00 */
[----:B0-----:R-:W-:-:S04]  /*0a50*/  ISETP.NE.U32.AND P0, PT, R20, RZ, PT ;  /* 0x000000ff1400720c */ /* 0x001fc80003f05070 */
[----:B------:R-:W-:-:S13]  /*0a60*/  ISETP.NE.AND.EX P0, PT, R21, RZ, PT, P0 ;  /* 0x000000ff1500720c */ /* 0x000fda0003f05300 */
[----:B-12---:R-:W-:Y:S05]  /*0a70*/  @!P0 BRA `(.L_x_9) ;  /* 0x0000000000288947 */ /* 0x006fea0003800000 */
[----:B------:R-:W0:Y:S02]  /*0a80*/  LDC R13, c[0x0][0x634] ;  /* 0x00018d00ff0d7b82 */ /* 0x000e240000000800 */
[----:B0-----:R-:W-:-:S05]  /*0a90*/  IADD3 R13, P0, R16, R13, RZ ;  /* 0x0000000d100d7210 */ /* 0x001fca0007f1e0ff */
[----:B------:R-:W-:-:S04]  /*0aa0*/  IMAD.X R15, RZ, RZ, R17, P0 ;  /* 0x000000ffff0f7224 */ /* 0x000fc800000e0611 */
[----:B------:R-:W-:-:S04]  /*0ab0*/  IMAD.WIDE.U32 R8, R15, R20, RZ ;  /* 0x000000140f087225 */ /* 0x000fc800078e00ff */
[----:B------:R-:W-:-:S04]  /*0ac0*/  IMAD.WIDE.U32 R10, P0, R13, R21, R8 ;  /* 0x000000150d0a7225 */ /* 0x000fc80007800008 */
[----:B------:R-:W-:-:S04]  /*0ad0*/  IMAD.WIDE.U32 R8, R13, R20, RZ ;  /* 0x000000140d087225 */ /* 0x000fc800078e00ff */
[----:B------:R-:W-:Y:S01]  /*0ae0*/  IMAD.X R13, RZ, RZ, RZ, P0 ;  /* 0x000000ffff0d7224 */ /* 0x000fe200000e06ff */
[----:B------:R-:W-:Y:S01]  /*0af0*/  IADD3 RZ, P0, R9, R10, RZ ;  /* 0x0000000a09ff7210 */ /* 0x000fe20007f1e0ff */
[----:B------:R-:W-:-:S04]  /*0b00*/  IMAD.MOV.U32 R12, RZ, RZ, R11 ;  /* 0x000000ffff0c7224 */ /* 0x000fc800078e000b */
[----:B------:R-:W-:-:S08]  /*0b10*/  IMAD.WIDE.U32.X R8, R15, R21, R12, P0 ;  /* 0x000000150f087225 */ /* 0x000fd000000e040c */
.L_x_9:
[----:B------:R-:W0:Y:S01]  /*0b20*/  LDC.64 R20, c[0x0][0x640] ;  /* 0x00019000ff147b82 */ /* 0x000e220000000a00 */
[--C-:B------:R-:W-:Y:S01]  /*0b30*/  SHF.R.U64 R88, R8, R0, R9.reuse ;  /* 0x0000000008587219 */ /* 0x100fe20000001209 */
[----:B------:R-:W-:Y:S01]  /*0b40*/  IMAD R28, R7, R24, R4 ;  /* 0x00000018071c7224 */ /* 0x000fe200078e0204 */
[----:B------:R-:W-:Y:S01]  /*0b50*/  SHF.R.U32.HI R0, RZ, R0, R9 ;  /* 0x00000000ff007219 */ /* 0x000fe20000011609 */
[----:B------:R-:W-:Y:S01]  /*0b60*/  IMAD.MOV.U32 R25, RZ, RZ, 0x1 ;  /* 0x00000001ff197424 */ /* 0x000fe200078e00ff */
[----:B------:R-:W-:-:S03]  /*0b70*/  IADD3 R5, P0, RZ, -R88, RZ ;  /* 0x80000058ff057210 */ /* 0x000fc60007f1e0ff */
[----:B------:R-:W1:Y:S02]  /*0b80*/  LDC R6, c[0x0][0x618] ;  /* 0x00018600ff067b82 */ /* 0x000e640000000800 */
[----:B------:R-:W-:-:S04]  /*0b90*/  IMAD.X R9, RZ, RZ, ~R0, P0 ;  /* 0x000000ffff097224 */ /* 0x000fc800000e0e00 */
[-C--:B------:R-:W-:Y:S02]  /*0ba0*/  IMAD R0, R9, R26.reuse, RZ ;  /* 0x0000001a09007224 */ /* 0x080fe400078e02ff */
[----:B------:R-:W2:Y:S01]  /*0bb0*/  LDC R11, c[0x0][0x608] ;  /* 0x00018200ff0b7b82 */ /* 0x000ea20000000800 */
[----:B------:R-:W-:-:S04]  /*0bc0*/  IMAD.WIDE.U32 R8, R5, R26, R16 ;  /* 0x0000001a05087225 */ /* 0x000fc800078e0010 */
[----:B------:R-:W-:-:S03]  /*0bd0*/  IMAD R5, R5, R27, R0 ;  /* 0x0000001b05057224 */ /* 0x000fc600078e0200 */
[----:B------:R-:W3:Y:S01]  /*0be0*/  LDC R12, c[0x0][0x658] ;  /* 0x00019600ff0c7b82 */ /* 0x000ee20000000800 */
[----:B0-----:R-:W-:Y:S01]  /*0bf0*/  ISETP.NE.U32.AND P0, PT, R20, RZ, PT ;  /* 0x000000ff1400720c */ /* 0x001fe20003f05070 */
[----:B------:R-:W-:Y:S02]  /*0c00*/  IMAD.IADD R5, R9, 0x1, R5 ;  /* 0x0000000109057824 */ /* 0x000fe400078e0205 */
[----:B------:R-:W-:Y:S01]  /*0c10*/  IMAD.MOV.U32 R9, RZ, RZ, -0x1 ;  /* 0xffffffffff097424 */ /* 0x000fe200078e00ff */
[----:B------:R-:W-:-:S03]  /*0c20*/  ISETP.NE.AND.EX P0, PT, R21, RZ, PT, P0 ;  /* 0x000000ff1500720c */ /* 0x000fc60003f05300 */
[----:B------:R-:W0:Y:S01]  /*0c30*/  LDC R15, c[0x0][0x600] ;  /* 0x00018000ff0f7b82 */ /* 0x000e220000000800 */
[-CC-:B-1----:R-:W-:Y:S02]  /*0c40*/  SHF.R.U64 R13, R8, R6.reuse, R5.reuse ;  /* 0x00000006080d7219 */ /* 0x182fe40000001205 */
[----:B------:R-:W-:-:S05]  /*0c50*/  SHF.R.U32.HI R0, RZ, R6, R5 ;  /* 0x00000006ff007219 */ /* 0x000fca0000011605 */
[----:B------:R-:W1:Y:S01]  /*0c60*/  LDC R14, c[0x0][0x648] ;  /* 0x00019200ff0e7b82 */ /* 0x000e620000000800 */
[-CC-:B--2---:R-:W-:Y:S02]  /*0c70*/  SHF.R.U64 R29, R13, R11.reuse, R0.reuse ;  /* 0x0000000b0d1d7219 */ /* 0x184fe40000001200 */
[----:B------:R-:W-:-:S05]  /*0c80*/  SHF.R.U32.HI R5, RZ, R11, R0 ;  /* 0x0000000bff057219 */ /* 0x000fca0000011600 */
[----:B------:R-:W2:Y:S01]  /*0c90*/  LDC R26, c[0x0][0x638] ;  /* 0x00018e00ff1a7b82 */ /* 0x000ea20000000800 */
[-CC-:B---3--:R-:W-:Y:S02]  /*0ca0*/  SHF.R.U64 R24, R29, R12.reuse, R5.reuse ;  /* 0x0000000c1d187219 */ /* 0x188fe40000001205 */
[-C--:B------:R-:W-:Y:S02]  /*0cb0*/  SHF.L.U32 R0, R9, R12.reuse, RZ ;  /* 0x0000000c09007219 */ /* 0x080fe400000006ff */
[----:B------:R-:W-:Y:S01]  /*0cc0*/  SHF.R.U32.HI R5, RZ, R12, R5 ;  /* 0x0000000cff057219 */ /* 0x000fe20000011605 */
[----:B------:R-:W-:Y:S01]  /*0cd0*/  IMAD.MOV.U32 R4, RZ, RZ, R24 ;  /* 0x000000ffff047224 */ /* 0x000fe200078e0018 */
[----:B------:R-:W-:Y:S01]  /*0ce0*/  LOP3.LUT R10, RZ, R0, RZ, 0x33, !PT ;  /* 0x00000000ff0a7212 */ /* 0x000fe200078e33ff */
[----:B------:R-:W3:Y:S01]  /*0cf0*/  LDC R27, c[0x0][0x610] ;  /* 0x00018400ff1b7b82 */ /* 0x000ee20000000800 */
[----:B------:R-:W-:Y:S05]  /*0d00*/  @!P0 BRA `(.L_x_10) ;  /* 0x0000000000288947 */ /* 0x000fea0003800000 */
[----:B------:R-:W4:Y:S02]  /*0d10*/  LDC R9, c[0x0][0x64c] ;  /* 0x00019300ff097b82 */ /* 0x000f240000000800 */
[----:B----4-:R-:W-:-:S05]  /*0d20*/  IADD3 R9, P0, R24, R9, RZ ;  /* 0x0000000918097210 */ /* 0x010fca0007f1e0ff */
        /* <DEDUP_REMOVED lines=8> */
.L_x_10:
[----:B-1----:R-:W-:Y:S01]  /*0db0*/  SHF.R.U64 R4, R4, R14, R5 ;  /* 0x0000000e04047219 */ /* 0x002fe20000001205 */
[----:B0-----:R-:W-:Y:S01]  /*0dc0*/  VIADD R6, R15, 0xffffffff ;  /* 0xffffffff0f067836 */ /* 0x001fe20000000000 */
[----:B------:R-:W-:Y:S02]  /*0dd0*/  SHF.L.U32 R0, R25, R12, RZ ;  /* 0x0000000c19007219 */ /* 0x000fe400000006ff */
[----:B------:R-:W-:Y:S01]  /*0de0*/  LOP3.LUT R5, R29, R10, RZ, 0xc0, !PT ;  /* 0x0000000a1d057212 */ /* 0x000fe200078ec0ff */
[----:B------:R-:W-:Y:S01]  /*0df0*/  IMAD.MOV R7, RZ, RZ, -R4 ;  /* 0x000000ffff077224 */ /* 0x000fe200078e0a04 */
[----:B------:R-:W-:Y:S02]  /*0e00*/  SEL R3, R3, R28, !P1 ;  /* 0x0000001c03037207 */ /* 0x000fe40004800000 */
[----:B------:R-:W-:Y:S01]  /*0e10*/  LOP3.LUT R6, R13, R6, RZ, 0xc0, !PT ;  /* 0x000000060d067212 */ /* 0x000fe200078ec0ff */
[----:B------:R-:W-:Y:S02]  /*0e20*/  IMAD R4, R0, R4, R5 ;  /* 0x0000000400047224 */ /* 0x000fe400078e0205 */
[----:B--2---:R-:W-:-:S02]  /*0e30*/  IMAD R0, R7, R26, R24 ;  /* 0x0000001a07007224 */ /* 0x004fc400078e0218 */
[----:B---3--:R-:W-:Y:S02]  /*0e40*/  IMAD R3, R4, R27, R3 ;  /* 0x0000001b04037224 */ /* 0x008fe400078e0203 */
[----:B------:R-:W-:Y:S02]  /*0e50*/  IMAD R92, R0, R15, R6 ;  /* 0x0000000f005c7224 */ /* 0x000fe400078e0206 */
[----:B------:R-:W-:-:S03]  /*0e60*/  IMAD.MOV.U32 R4, RZ, RZ, 0x1 ;  /* 0x00000001ff047424 */ /* 0x000fc600078e00ff */
[----:B------:R-:W-:Y:S02]  /*0e70*/  SEL R93, R92, R3, !P1 ;  /* 0x000000035c5d7207 */ /* 0x000fe40004800000 */
[----:B------:R-:W-:Y:S02]  /*0e80*/  PRMT R0, R4, 0x7610, R0 ;  /* 0x0000761004007816 */ /* 0x000fe40000000000 */
[----:B------:R-:W-:-:S07]  /*0e90*/  SEL R92, R3, R92, !P1 ;  /* 0x0000005c035c7207 */ /* 0x000fce0004800000 */
.L_x_8:
[----:B------:R-:W-:-:S08]  /*0ea0*/  NOP ;  /* 0x0000000000007918 */ /* 0x000fd00000000000 */
[----:B------:R-:W0:Y:S02]  /*0eb0*/  USETMAXREG.TRY_ALLOC.CTAPOOL UP0, 0xe8 ;  /* 0x000000e8000079c8 */ /* 0x000e240008000600 */
[----:B0-----:R-:W-:-:S13]  /*0ec0*/  PLOP3.LUT P0, PT, PT, PT, UP0, 0x80, 0x0 ;  /* 0x000000000000781c */ /* 0x001fda0003f0f008 */
[----:B------:R-:W-:Y:S05]  /*0ed0*/  @!P0 BRA `(.L_x_8) ;  /* 0xfffffffc00f08947 */ /* 0x000fea000383ffff */
[----:B------:R-:W-:Y:S01]  /*0ee0*/  ULDC.64 UR4, c[0x0][0x598] ;  /* 0x0001660000047ab9 */ /* 0x000fe20000000a00 */
[----:B------:R-:W-:Y:S01]  /*0ef0*/  ULDC.64 UR36, c[0x0][0x208] ;  /* 0x0000820000247ab9 */ /* 0x000fe20000000a00 */
[----:B------:R-:W-:-:S04]  /*0f00*/  ISETP.NE.U32.AND P0, PT, RZ, UR4, PT ;  /* 0x00000004ff007c0c */ /* 0x000fc8000bf05070 */
[----:B------:R-:W-:-:S13]  /*0f10*/  ISETP.NE.AND.EX P0, PT, RZ, UR5, PT, P0 ;  /* 0x00000005ff007c0c */ /* 0x000fda000bf05300 */
[----:B------:R-:W-:Y:S05]  /*0f20*/  @!P0 BRA `(.L_x_11) ;  /* 0x00000000001c8947 */ /* 0x000fea0003800000 */
[----:B------:R-:W0:Y:S02]  /*0f30*/  LDC.64 R4, c[0x0][0x598] ;  /* 0x00016600ff047b82 */ /* 0x000e240000000a00 */
[----:B0-----:R-:W2:Y:S02]  /*0f40*/  LDG.E.64 R4, desc[UR36][R4.64] ;  /* 0x0000002404047981 */ /* 0x001ea4000c1e1b00 */
[----:B--2---:R-:W-:-:S04]  /*0f50*/  ISETP.NE.U32.AND P0, PT, R4, RZ, PT ;  /* 0x000000ff0400720c */ /* 0x004fc80003f05070 */
[----:B------:R-:W-:-:S13]  /*0f60*/  ISETP.NE.AND.EX P0, PT, R5, RZ, PT, P0 ;  /* 0x000000ff0500720c */ /* 0x000fda0003f05300 */
[----:B------:R-:W-:Y:S05]  /*0f70*/  @!P0 BRA `(.L_x_11) ;  /* 0x0000000000088947 */ /* 0x000fea0003800000 */
[----:B------:R0:W5:Y:S01]  /*0f80*/  LD.E R89, desc[UR36][R4.64] ;  /* 0x0000002404597980 */ /* 0x000162000c101900 */
[----:B------:R-:W-:Y:S05]  /*0f90*/  BRA `(.L_x_12) ;  /* 0x0000000000247947 */ /* 0x000fea0003800000 */
.L_x_11:
[----:B------:R-:W-:Y:S02]  /*0fa0*/  ULDC.64 UR4, c[0x0][0x588] ;  /* 0x0001620000047ab9 */ /* 0x000fe40000000a00 */
[----:B------:R-:W-:-:S04]  /*0fb0*/  ISETP.NE.U32.AND P0, PT, RZ, UR4, PT ;  /* 0x00000004ff007c0c */ /* 0x000fc8000bf05070 */
[----:B------:R-:W-:-:S13]  /*0fc0*/  ISETP.NE.AND.EX P0, PT, RZ, UR5, PT, P0 ;  /* 0x00000005ff007c0c */ /* 0x000fda000bf05300 */
[----:B------:R-:W-:Y:S05]  /*0fd0*/  @!P0 BRA `(.L_x_13) ;  /* 0x00000000000c8947 */ /* 0x000fea0003800000 */
[----:B------:R-:W0:Y:S02]  /*0fe0*/  LDC.64 R4, c[0x0][0x588] ;  /* 0x00016200ff047b82 */ /* 0x000e240000000a00 */
[----:B0-----:R1:W5:Y:S01]  /*0ff0*/  LDG.E R89, desc[UR36][R4.64] ;  /* 0x0000002404597981 */ /* 0x001362000c1e1900 */
[----:B------:R-:W-:Y:S05]  /*1000*/  BRA `(.L_x_12) ;  /* 0x0000000000087947 */ /* 0x000fea0003800000 */
.L_x_13:
[----:B------:R-:W-:Y:S02]  /*1010*/  ULDC UR4, c[0x0][0x580] ;  /* 0x0001600000047ab9 */ /* 0x000fe40000000800 */
[----:B------:R-:W-:-:S07]  /*1020*/  IMAD.U32 R89, RZ, RZ, UR4 ;  /* 0x00000004ff597e24 */ /* 0x000fce000f8e00ff */
.L_x_12:
[----:B------:R-:W-:Y:S02]  /*1030*/  ULDC.64 UR4, c[0x0][0x5a0] ;  /* 0x0001680000047ab9 */ /* 0x000fe40000000a00 */
[----:B------:R-:W-:-:S04]  /*1040*/  ISETP.NE.U32.AND P0, PT, RZ, UR4, PT ;  /* 0x00000004ff007c0c */ /* 0x000fc8000bf05070 */
[----:B------:R-:W-:-:S13]  /*1050*/  ISETP.NE.AND.EX P0, PT, RZ, UR5, PT, P0 ;  /* 0x00000005ff007c0c */ /* 0x000fda000bf05300 */
[----:B------:R-:W-:Y:S05]  /*1060*/  @!P0 BRA `(.L_x_14) ;  /* 0x00000000001c8947 */ /* 0x000fea0003800000 */
[----:B01----:R-:W0:Y:S02]  /*1070*/  LDC.64 R4, c[0x0][0x5a0] ;  /* 0x00016800ff047b82 */ /* 0x003e240000000a00 */
[----:B0-----:R-:W2:Y:S02]  /*1080*/  LDG.E.64 R4, desc[UR36][R4.64] ;  /* 0x0000002404047981 */ /* 0x001ea4000c1e1b00 */
[----:B--2---:R-:W-:-:S04]  /*1090*/  ISETP.NE.U32.AND P0, PT, R4, RZ, PT ;  /* 0x000000ff0400720c */ /* 0x004fc80003f05070 */
[----:B------:R-:W-:-:S13]  /*10a0*/  ISETP.NE.AND.EX P0, PT, R5, RZ, PT, P0 ;  /* 0x000000ff0500720c */ /* 0x000fda0003f05300 */
[----:B------:R-:W-:Y:S05]  /*10b0*/  @!P0 BRA `(.L_x_14) ;  /* 0x0000000000088947 */ /* 0x000fea0003800000 */
[----:B------:R0:W5:Y:S01]  /*10c0*/  LD.E R90, desc[UR36][R4.64] ;  /* 0x00000024045a7980 */ /* 0x000162000c101900 */
[----:B------:R-:W-:Y:S05]  /*10d0*/  BRA `(.L_x_15) ;  /* 0x0000000000247947 */ /* 0x000fea0003800000 */
.L_x_14:
[----:B------:R-:W-:Y:S02]  /*10e0*/  ULDC.64 UR4, c[0x0][0x590] ;  /* 0x0001640000047ab9 */ /* 0x000fe40000000a00 */
[----:B------:R-:W-:-:S04]  /*10f0*/  ISETP.NE.U32.AND P0, PT, RZ, UR4, PT ;  /* 0x00000004ff007c0c */ /* 0x000fc8000bf05070 */
[----:B------:R-:W-:-:S13]  /*1100*/  ISETP.NE.AND.EX P0, PT, RZ, UR5, PT, P0 ;  /* 0x00000005ff007c0c */ /* 0x000fda000bf05300 */
[----:B------:R-:W-:Y:S05]  /*1110*/  @!P0 BRA `(.L_x_16) ;  /* 0x00000000000c8947 */ /* 0x000fea0003800000 */
[----:B------:R-:W2:Y:S02]  /*1120*/  LDC.64 R90, c[0x0][0x590] ;  /* 0x00016400ff5a7b82 */ /* 0x000ea40000000a00 */
[----:B--2---:R2:W5:Y:S01]  /*1130*/  LDG.E R90, desc[UR36][R90.64] ;  /* 0x000000245a5a7981 */ /* 0x004562000c1e1900 */
[----:B------:R-:W-:Y:S05]  /*1140*/  BRA `(.L_x_15) ;  /* 0x0000000000087947 */ /* 0x000fea0003800000 */
.L_x_16:
[----:B------:R-:W-:Y:S02]  /*1150*/  ULDC UR4, c[0x0][0x584] ;  /* 0x0001610000047ab9 */ /* 0x000fe40000000800 */
[----:B------:R-:W-:-:S07]  /*1160*/  IMAD.U32 R90, RZ, RZ, UR4 ;  /* 0x00000004ff5a7e24 */ /* 0x000fce000f8e00ff */
.L_x_15:
[----:B------:R-:W-:-:S13]  /*1170*/  LOP3.LUT P0, RZ, R0, 0xff, RZ, 0xc0, !PT ;  /* 0x000000ff00ff7812 */ /* 0x000fda000780c0ff */
[----:B------:R-:W-:Y:S05]  /*1180*/  @!P0 EXIT ;  /* 0x000000000000894d */ /* 0x000fea0003800000 */
[----:B------:R-:W-:Y:S01]  /*1190*/  ULDC UR4, c[0x0][0x28c] ;  /* 0x0000a30000047ab9 */ /* 0x000fe20000000800 */
[----:B------:R-:W-:Y:S01]  /*11a0*/  UMOV UR38, URZ ;  /* 0x0000003f00267c82 */ /* 0x000fe20008000000 */
[----:B------:R-:W-:Y:S01]  /*11b0*/  UIADD3 UR4, UR4, 0x1f, URZ ;  /* 0x0000001f04047890 */ /* 0x000fe2000fffe03f */
[----:B------:R-:W-:-:S03]  /*11c0*/  UMOV UR39, URZ ;  /* 0x0000003f00277c82 */ /* 0x000fc60008000000 */
[----:B------:R-:W-:-:S04]  /*11d0*/  USHF.R.S32.HI UR5, URZ, 0x1f, UR4 ;  /* 0x0000001f3f057899 */ /* 0x000fc80008011404 */
[----:B------:R-:W-:-:S04]  /*11e0*/  ULEA.HI UR5, UR5, UR4, URZ, 0x5 ;  /* 0x0000000405057291 */ /* 0x000fc8000f8f283f */
[----:B------:R-:W-:-:S12]  /*11f0*/  USHF.R.S32.HI UR40, URZ, 0x5, UR5 ;  /* 0x000000053f287899 */ /* 0x000fd80008011405 */
.L_x_168:
[----:B------:R-:W-:Y:S01]  /*1200*/  LOP3.LUT R0, R18, 0x80, RZ, 0xc0, !PT ;  /* 0x0000008012007812 */ /* 0x000fe200078ec0ff */
[----:B------:R-:W3:Y:S01]  /*1210*/  S2UR UR7, SR_CgaCtaId ;  /* 0x00000000000779c3 */ /* 0x000ee20000008800 */
[----:B------:R-:W-:Y:S02]  /*1220*/  UMOV UR6, 0x400 ;  /* 0x0000040000067882 */ /* 0x000fe40000000000 */
[----:B------:R-:W-:-:S06]  /*1230*/  SHF.R.U32.HI R0, RZ, 0x7, R0 ;  /* 0x00000007ff007819 */ /* 0x000fcc0000011600 */
[----:B----4-:R-:W4:Y:S01]  /*1240*/  SHFL.IDX PT, R0, R0, RZ, 0x1f ;  /* 0x00001fff00007589 */ /* 0x010f2200000e0000 */
[----:B---3--:R-:W-:Y:S01]  /*1250*/  ULEA UR6, UR7, UR6, 0x18 ;  /* 0x0000000607067291 */ /* 0x008fe2000f8ec03f */
[----:B----4-:R-:W-:-:S13]  /*1260*/  R2UR UR4, R0 ;  /* 0x00000000000472ca */ /* 0x010fda00000e0000 */
[----:B------:R-:W-:-:S04]  /*1270*/  ULEA.HI UR5, UR4, UR4, URZ, 0x1 ;  /* 0x0000000404057291 */ /* 0x000fc8000f8f083f */
[----:B------:R-:W-:-:S04]  /*1280*/  ULOP3.LUT UR5, UR5, 0x1ffffe, URZ, 0xc0, !UPT ;  /* 0x001ffffe05057892 */ /* 0x000fc8000f8ec03f */
[----:B------:R-:W-:-:S03]  /*1290*/  UIADD3 UR5, UR4, -UR5, URZ ;  /* 0x8000000504057290 */ /* 0x000fc6000fffe03f */
[----:B------:R-:W-:Y:S01]  /*12a0*/  ULDC UR4, c[0x0][0x28c] ;  /* 0x0000a30000047ab9 */ /* 0x000fe20000000800 */
[----:B------:R-:W-:Y:S01]  /*12b0*/  ULEA UR5, UR5, UR6, 0xb ;  /* 0x0000000605057291 */ /* 0x000fe2000f8e583f */
[----:B------:R-:W-:-:S03]  /*12c0*/  ISETP.LT.AND P0, PT, RZ, UR4, PT ;  /* 0x00000004ff007c0c */ /* 0x000fc6000bf01270 */
[----:B------:R-:W-:-:S04]  /*12d0*/  UIADD3 UR5, UR5, 0x100, URZ ;  /* 0x0000010005057890 */ /* 0x000fc8000fffe03f */
[----:B------:R-:W-:-:S04]  /*12e0*/  USHF.R.U32.HI UR5, URZ, 0x4, UR5 ;  /* 0x000000043f057899 */ /* 0x000fc80008011605 */
[----:B------:R-:W-:-:S04]  /*12f0*/  ULOP3.LUT UR5, UR5, 0x3fff, URZ, 0xc0, !UPT ;  /* 0x00003fff05057892 */ /* 0x000fc8000f8ec03f */
[----:B------:R-:W-:Y:S01]  /*1300*/  ULOP3.LUT UR41, UR5, 0x10000, URZ, 0xfc, !UPT ;  /* 0x0001000005297892 */ /* 0x000fe2000f8efc3f */
[----:B01----:R-:W-:Y:S11]  /*1310*/  @P0 BRA `(.L_x_17) ;  /* 0x0000000000400947 */ /* 0x003ff60003800000 */
[----:B------:R-:W-:Y:S01]  /*1320*/  MOV R0, 0x0 ;  /* 0x0000000000007802 */ /* 0x000fe20000000f00 */
[----:B------:R-:W-:Y:S01]  /*1330*/  ULDC.64 UR4, c[0x4][0x68] ;  /* 0x01001a0000047ab9 */ /* 0x000fe20000000a00 */
[----:B------:R-:W-:Y:S01]  /*1340*/  ULDC.64 UR6, c[0x4][0x8] ;  /* 0x0100020000067ab9 */ /* 0x000fe20000000a00 */
[----:B01----:R-:W-:Y:S01]  /*1350*/  IMAD.U32 R4, RZ, RZ, UR4 ;  /* 0x00000004ff047e24 */ /* 0x003fe2000f8e00ff */
[----:B------:R0:W1:Y:S01]  /*1360*/  LDC.64 R14, c[0x4][R0] ;  /* 0x01000000000e7b82 */ /* 0x0000620000000a00 */
[----:B------:R-:W-:Y:S01]  /*1370*/  IMAD.U32 R5, RZ, RZ, UR5 ;  /* 0x00000005ff057e24 */ /* 0x000fe2000f8e00ff */
[----:B------:R-:W-:Y:S01]  /*1380*/  ULDC.64 UR4, c[0x4][0x70] ;  /* 0x01001c0000047ab9 */ /* 0x000fe20000000a00 */
[----:B------:R-:W-:Y:S02]  /*1390*/  IMAD.U32 R10, RZ, RZ, UR6 ;  /* 0x00000006ff0a7e24 */ /* 0x000fe4000f8e00ff */
[----:B------:R-:W-:Y:S02]  /*13a0*/  IMAD.U32 R6, RZ, RZ, UR4 ;  /* 0x00000004ff067e24 */ /* 0x000fe4000f8e00ff */
[----:B------:R-:W-:-:S02]  /*13b0*/  IMAD.U32 R7, RZ, RZ, UR5 ;  /* 0x00000005ff077e24 */ /* 0x000fc4000f8e00ff */
[----:B------:R-:W-:Y:S02]  /*13c0*/  IMAD.U32 R11, RZ, RZ, UR7 ;  /* 0x00000007ff0b7e24 */ /* 0x000fe4000f8e00ff */
[----:B------:R-:W-:Y:S02]  /*13d0*/  IMAD.MOV.U32 R8, RZ, RZ, 0x1e1 ;  /* 0x000001e1ff087424 */ /* 0x000fe400078e00ff */
[----:B------:R-:W-:Y:S02]  /*13e0*/  IMAD.MOV.U32 R12, RZ, RZ, 0x1 ;  /* 0x00000001ff0c7424 */ /* 0x000fe400078e00ff */
[----:B0-----:R-:W-:-:S07]  /*13f0*/  IMAD.MOV.U32 R13, RZ, RZ, RZ ;  /* 0x000000ffff0d7224 */ /* 0x001fce00078e00ff */
[----:B------:R-:W-:-:S07]  /*1400*/  LEPC R20, `(.L_x_17) ;  /* 0x000000001014794e */ /* 0x000fce0000000000 */
[----:B-12--5:R-:W-:Y:S05]  /*1410*/  CALL.ABS.NOINC R14 ;  /* 0x000000000e007343 */ /* 0x026fea0003c00000 */
.L_x_17:
[----:B------:R-:W-:-:S04]  /*1420*/  LOP3.LUT R0, R19, 0x1, RZ, 0xfc, !PT ;  /* 0x0000000113007812 */ /* 0x000fc800078efcff */
[----:B------:R-:W-:-:S13]  /*1430*/  ISETP.NE.AND P0, PT, R0, 0x3, PT ;  /* 0x000000030000780c */ /* 0x000fda0003f05270 */
[----:B------:R-:W-:Y:S05]  /*1440*/  @!P0 BRA `(.L_x_18) ;  /* 0x0000000000048947 */ /* 0x000fea0003800000 */
[----:B------:R-:W-:Y:S01]  /*1450*/  BPT.TRAP 0x1 ;  /* 0x000000040000795c */ /* 0x000fe20000300000 */
.L_x_18:
[----:B------:R-:W3:Y:S01]  /*1460*/  S2UR UR5, SR_CgaCtaId ;  /* 0x00000000000579c3 */ /* 0x000ee20000008800 */
[----:B------:R-:W-:Y:S01]  /*1470*/  UMOV UR4, 0x400 ;  /* 0x0000040000047882 */ /* 0x000fe20000000000 */
[----:B------:R-:W-:Y:S02]  /*1480*/  IMAD.U32 R0, RZ, RZ, UR38 ;  /* 0x00000026ff007e24 */ /* 0x000fe4000f8e00ff */
[----:B------:R-:W-:-:S03]  /*1490*/  IMAD.U32 R3, RZ, RZ, UR39 ;  /* 0x00000027ff037e24 */ /* 0x000fc6000f8e00ff */
[----:B------:R-:W-:Y:S01]  /*14a0*/  SHF.L.U32 R0, R0, 0x1f, RZ ;  /* 0x0000001f00007819 */ /* 0x000fe200000006ff */
[----:B---3--:R-:W-:-:S06]  /*14b0*/  ULEA UR4, UR5, UR4, 0x18 ;  /* 0x0000000405047291 */ /* 0x008fcc000f8ec03f */
[----:B------:R-:W-:-:S04]  /*14c0*/  IMAD.U32 R6, RZ, RZ, UR4 ;  /* 0x00000004ff067e24 */ /* 0x000fc8000f8e00ff */
[----:B------:R-:W-:-:S04]  /*14d0*/  IMAD R3, R3, 0x8, R6 ;  /* 0x0000000803037824 */ /* 0x000fc800078e0206 */
[----:B------:R3:W4:Y:S01]  /*14e0*/  SYNCS.PHASECHK.TRANS64.TRYWAIT P1, [R3+URZ], R0 ;  /* 0x00000000030075a7 */ /* 0x000722000802017f */
[----:B------:R-:W-:Y:S05]  /*14f0*/  @!P0 BRA `(.L_x_19) ;  /* 0x0000000000048947 */ /* 0x000fea0003800000 */
[----:B------:R-:W-:Y:S01]  /*1500*/  BPT.TRAP 0x1 ;  /* 0x000000040000795c */ /* 0x000fe20000300000 */
.L_x_19:
[----:B----4-:R-:W-:Y:S05]  /*1510*/  @P1 BRA `(.L_x_20) ;  /* 0x0000000000081947 */ /* 0x010fea0003800000 */
[----:B------:R-:W4:Y:S02]  /*1520*/  SYNCS.PHASECHK.TRANS64.TRYWAIT P1, [R3+URZ], R0 ;  /* 0x00000000030075a7 */ /* 0x000f24000802017f */
[----:B----4-:R-:W-:Y:S05]  /*1530*/  @!P1 BRA `(.L_x_21) ;  /* 0x0000005800809947 */ /* 0x010fea0003800000 */
.L_x_20:
[----:B------:R-:W-:-:S04]  /*1540*/  UISETP.LT.AND UP0, UPT, UR40, 0x1, UPT ;  /* 0x000000012800788c */ /* 0x000fc8000bf01270 */
[----:B------:R-:W-:-:S06]  /*1550*/  USEL UR4, UR40, 0x1, UP0 ;  /* 0x0000000128047887 */ /* 0x000fcc0008000000 */
[----:B---34-:R-:W-:Y:S01]  /*1560*/  IMAD.U32 R0, RZ, RZ, UR4 ;  /* 0x00000004ff007e24 */ /* 0x018fe2000f8e00ff */
[----:B------:R-:W-:Y:S05]  /*1570*/  WARPSYNC.ALL ;  /* 0x0000000000007948 */ /* 0x000fea0003800000 */
[----:B------:R-:W-:-:S04]  /*1580*/  IADD3 R0, -R0, UR40, RZ ;  /* 0x0000002800007c10 */ /* 0x000fc8000fffe1ff */
[----:B------:R-:W-:Y:S02]  /*1590*/  ISETP.GE.AND P1, PT, R0, 0x1, PT ;  /* 0x000000010000780c */ /* 0x000fe40003f26270 */
[----:B------:R-:W-:Y:S01]  /*15a0*/  R2UR UR4, R6 ;  /* 0x00000000060472ca */ /* 0x000fe200000e0000 */
[----:B------:R-:W-:Y:S01]  /*15b0*/  WARPGROUP.ARRIVE ;  /* 0x00000000000079c5 */ /* 0x000fe20000000000 */
[----:B------:R-:W-:Y:S01]  /*15c0*/  UMOV UR5, 0xc0000010 ;  /* 0xc000001000057882 */ /* 0x000fe20000000000 */
[----:B------:R-:W-:-:S10]  /*15d0*/  UMOV UR7, 0xc0000010 ;  /* 0xc000001000077882 */ /* 0x000fd40000000000 */
[----:B------:R-:W-:-:S04]  /*15e0*/  UIADD3 UR4, UR4, 0xa100, URZ ;  /* 0x0000a10004047890 */ /* 0x000fc8000fffe03f */
[----:B------:R-:W-:-:S04]  /*15f0*/  USHF.R.U32.HI UR4, URZ, 0x4, UR4 ;  /* 0x000000043f047899 */ /* 0x000fc80008011604 */
[----:B------:R-:W-:-:S04]  /*1600*/  ULOP3.LUT UR4, UR4, 0x3fff, URZ, 0xc0, !UPT ;  /* 0x00003fff04047892 */ /* 0x000fc8000f8ec03f */
[----:B------:R-:W-:Y:S02]  /*1610*/  ULOP3.LUT UR10, UR4, 0x10000, URZ, 0xfc, !UPT ;  /* 0x00010000040a7892 */ /* 0x000fe4000f8efc3f */
[----:B------:R-:W-:Y:S02]  /*1620*/  ULEA UR4, UR39, UR41, 0x9 ;  /* 0x0000002927047291 */ /* 0x000fe4000f8e483f */
[----:B------:R-:W-:Y:S02]  /*1630*/  ULEA UR6, UR39, UR10, 0x7 ;  /* 0x0000000a27067291 */ /* 0x000fe4000f8e383f */
[----:B------:R-:W-:-:S07]  /*1640*/  UIADD3 UR8, UR4, 0x100, URZ ;  /* 0x0000010004087890 */ /* 0x000fce000fffe03f */
[----:B------:R-:W-:Y:S01]  /*1650*/  IGMMA.64x64x32.S8.S8 R56, gdesc[UR4], RZ, !UPT, gsb0 ;  /* 0x01e00000043879f1 */ /* 0x000fe2000c0410ff */
[----:B------:R-:W-:Y:S01]  /*1660*/  UMOV UR4, UR8 ;  /* 0x0000000800047c82 */ /* 0x000fe20008000000 */
[----:B------:R-:W-:Y:S01]  /*1670*/  UMOV UR5, 0xc0000010 ;  /* 0xc000001000057882 */ /* 0x000fe20000000000 */
[----:B------:R-:W-:Y:S02]  /*1680*/  WARPGROUP.DEPBAR.LE gsb0, 0x0 ;  /* 0x00008000000079c5 */ /* 0x000fe40000010000 */
[----:B------:R-:W-:-:S06]  /*1690*/  WARPGROUP.ARRIVE ;  /* 0x00000000000079c5 */ /* 0x000fcc0000000000 */
[----:B------:R-:W-:Y:S03]  /*16a0*/  IGMMA.64x64x32.S8.S8 R24, gdesc[UR4], RZ, !UPT, gsb0 ;  /* 0x01e00000041879f1 */ /* 0x000fe6000c0410ff */
[----:B------:R-:W-:Y:S02]  /*16b0*/  WARPGROUP.DEPBAR.LE gsb0, 0x0 ;  /* 0x00008000000079c5 */ /* 0x000fe40000010000 */
[----:B------:R-:W-:Y:S05]  /*16c0*/  @!P1 BRA `(.L_x_22) ;  /* 0x0000000000e09947 */ /* 0x000fea0003800000 */
[----:B------:R-:W-:Y:S02]  /*16d0*/  UIADD3 UR4, UR39, 0x1, URZ ;  /* 0x0000000127047890 */ /* 0x000fe4000fffe03f */
[----:B------:R-:W-:Y:S02]  /*16e0*/  IMAD.U32 R3, RZ, RZ, UR39 ;  /* 0x00000027ff037e24 */ /* 0x000fe4000f8e00ff */
[----:B------:R-:W-:-:S04]  /*16f0*/  UISETP.NE.AND UP0, UPT, UR4, 0x5, UPT ;  /* 0x000000050400788c */ /* 0x000fc8000bf05270 */
[----:B------:R-:W-:Y:S02]  /*1700*/  USEL UR5, URZ, 0x1, UP0 ;  /* 0x000000013f057887 */ /* 0x000fe40008000000 */
[----:B------:R-:W-:Y:S02]  /*1710*/  USEL UR8, UR4, URZ, UP0 ;  /* 0x0000003f04087287 */ /* 0x000fe40008000000 */
[----:B------:R-:W-:-:S06]  /*1720*/  ULOP3.LUT UR5, UR38, UR5, URZ, 0x3c, !UPT ;  /* 0x0000000526057292 */ /* 0x000fcc000f8e3c3f */
[----:B------:R-:W-:-:S07]  /*1730*/  IMAD.U32 R7, RZ, RZ, UR5 ;  /* 0x00000005ff077e24 */ /* 0x000fce000f8e00ff */
.L_x_29:
[----:B------:R-:W-:Y:S05]  /*1740*/  @!P0 BRA `(.L_x_23) ;  /* 0x0000000000048947 */ /* 0x000fea0003800000 */
[----:B------:R-:W-:Y:S01]  /*1750*/  BPT.TRAP 0x1 ;  /* 0x000000040000795c */ /* 0x000fe20000300000 */
.L_x_23:
[----:B------:R-:W3:Y:S01]  /*1760*/  S2UR UR5, SR_CgaCtaId ;  /* 0x00000000000579c3 */ /* 0x000ee20000008800 */
[----:B------:R-:W-:Y:S01]  /*1770*/  UMOV UR4, 0x400 ;  /* 0x0000040000047882 */ /* 0x000fe20000000000 */
[----:B01----:R-:W-:Y:S01]  /*1780*/  IMAD.U32 R5, RZ, RZ, UR8 ;  /* 0x00000008ff057e24 */ /* 0x003fe2000f8e00ff */
[----:B------:R-:W-:Y:S01]  /*1790*/  SHF.L.U32 R4, R7, 0x1f, RZ ;  /* 0x0000001f07047819 */ /* 0x000fe200000006ff */
[----:B---3--:R-:W-:-:S06]  /*17a0*/  ULEA UR4, UR5, UR4, 0x18 ;  /* 0x0000000405047291 */ /* 0x008fcc000f8ec03f */
[----:B------:R-:W-:-:S04]  /*17b0*/  IMAD.U32 R6, RZ, RZ, UR4 ;  /* 0x00000004ff067e24 */ /* 0x000fc8000f8e00ff */
[----:B------:R-:W-:-:S04]  /*17c0*/  IMAD R5, R5, 0x8, R6 ;  /* 0x0000000805057824 */ /* 0x000fc800078e0206 */
[----:B------:R0:W1:Y:S01]  /*17d0*/  SYNCS.PHASECHK.TRANS64.TRYWAIT P1, [R5+URZ], R4 ;  /* 0x00000004050075a7 */ /* 0x000062000802017f */
[----:B------:R-:W-:Y:S05]  /*17e0*/  @!P0 BRA `(.L_x_24) ;  /* 0x0000000000048947 */ /* 0x000fea0003800000 */
[----:B------:R-:W-:Y:S01]  /*17f0*/  BPT.TRAP 0x1 ;  /* 0x000000040000795c */ /* 0x000fe20000300000 */
.L_x_24:
[----:B-1----:R-:W-:Y:S05]  /*1800*/  @P1 BRA `(.L_x_25) ;  /* 0x0000000000081947 */ /* 0x002fea0003800000 */
[----:B------:R-:W1:Y:S02]  /*1810*/  SYNCS.PHASECHK.TRANS64.TRYWAIT P1, [R5+URZ], R4 ;  /* 0x00000004050075a7 */ /* 0x000e64000802017f */
[----:B-1----:R-:W-:Y:S05]  /*1820*/  @!P1 BRA `(.L_x_26) ;  /* 0x0000005400d89947 */ /* 0x002fea0003800000 */
.L_x_25:
[----:B------:R-:W-:Y:S01]  /*1830*/  ULEA UR6, UR8, UR10, 0x7 ;  /* 0x0000000a08067291 */ /* 0x000fe2000f8e383f */
[----:B------:R-:W-:Y:S01]  /*1840*/  WARPGROUP.ARRIVE ;  /* 0x00000000000079c5 */ /* 0x000fe20000000000 */
[----:B------:R-:W-:Y:S01]  /*1850*/  ULEA UR4, UR8, UR41, 0x9 ;  /* 0x0000002908047291 */ /* 0x000fe2000f8e483f */
[----:B------:R-:W-:Y:S01]  /*1860*/  UMOV UR7, 0xc0000010 ;  /* 0xc000001000077882 */ /* 0x000fe20000000000 */
[----:B------:R-:W-:Y:S02]  /*1870*/  UMOV UR5, 0xc0000010 ;  /* 0xc000001000057882 */ /* 0x000fe40000000000 */
[----:B------:R-:W-:-:S05]  /*1880*/  UIADD3 UR9, UR4, 0x100, URZ ;  /* 0x0000010004097890 */ /* 0x000fca000fffe03f */
[----:B------:R-:W-:Y:S01]  /*1890*/  IGMMA.64x64x32.S8.S8 R56, gdesc[UR4], R56, gsb0 ;  /* 0x01e00000043879f1 */ /* 0x000fe20008041038 */
[----:B------:R-:W-:Y:S01]  /*18a0*/  UMOV UR5, 0xc0000010 ;  /* 0xc000001000057882 */ /* 0x000fe20000000000 */
[----:B------:R-:W-:Y:S01]  /*18b0*/  UMOV UR4, UR9 ;  /* 0x0000000900047c82 */ /* 0x000fe20008000000 */
[----:B------:R-:W-:Y:S02]  /*18c0*/  WARPGROUP.DEPBAR.LE gsb0, 0x0 ;  /* 0x00008000000079c5 */ /* 0x000fe40000010000 */
[----:B------:R-:W-:-:S06]  /*18d0*/  WARPGROUP.ARRIVE ;  /* 0x00000000000079c5 */ /* 0x000fcc0000000000 */
[----:B------:R-:W-:Y:S03]  /*18e0*/  IGMMA.64x64x32.S8.S8 R24, gdesc[UR4], R24, gsb0 ;  /* 0x01e00000041879f1 */ /* 0x000fe60008041018 */
[----:B------:R-:W-:Y:S02]  /*18f0*/  WARPGROUP.DEPBAR.LE gsb0, 0x0 ;  /* 0x00008000000079c5 */ /* 0x000fe40000010000 */
[----:B------:R-:W-:Y:S05]  /*1900*/  @!P0 BRA `(.L_x_27) ;  /* 0x0000000000048947 */ /* 0x000fea0003800000 */
[----:B------:R-:W-:Y:S01]  /*1910*/  BPT.TRAP 0x1 ;  /* 0x000000040000795c */ /* 0x000fe20000300000 */
.L_x_27:
[----:B------:R-:W-:-:S13]  /*1920*/  ISETP.NE.AND P1, PT, R23, RZ, PT ;  /* 0x000000ff1700720c */ /* 0x000fda0003f25270 */
[----:B01----:R-:W-:-:S04]  /*1930*/  @P1 IMAD R4, R3, 0x8, R6 ;  /* 0x0000000803041824 */ /* 0x003fc800078e0206 */
[----:B------:R-:W-:-:S05]  /*1940*/  @P1 VIADD R5, R4, 0x28 ;  /* 0x0000002804051836 */ /* 0x000fca0000000000 */
[----:B------:R-:W-:-:S04]  /*1950*/  @P1 PRMT R5, R22, 0x654, R5 ;  /* 0x0000065416051816 */ /* 0x000fc80000000005 */
[----:B------:R0:W-:Y:S01]  /*1960*/  @P1 SYNCS.ARRIVE.TRANS64.RED.A1T0 RZ, [R5+URZ], RZ ;  /* 0x000000ff05ff19a7 */ /* 0x0001e2000810043f */
[----:B------:R-:W-:-:S13]  /*1970*/  ISETP.GT.U32.AND P1, PT, R19, 0x1, PT ;  /* 0x000000011300780c */ /* 0x000fda0003f24070 */
[----:B0-----:R-:W-:Y:S05]  /*1980*/  @P1 BRA `(.L_x_28) ;  /* 0x0000000000041947 */ /* 0x001fea0003800000 */
[----:B------:R-:W-:Y:S01]  /*1990*/  BPT.TRAP 0x1 ;  /* 0x000000040000795c */ /* 0x000fe20000300000 */
.L_x_28:
[----:B------:R-:W-:Y:S01]  /*19a0*/  UIADD3 UR8, UR8, 0x1, URZ ;  /* 0x0000000108087890 */ /* 0x000fe2000fffe03f */
[C---:B------:R-:W-:Y:S01]  /*19b0*/  ISETP.GT.AND P2, PT, R0.reuse, 0x1, PT ;  /* 0x000000010000780c */ /* 0x040fe20003f44270 */
[----:B------:R-:W-:Y:S02]  /*19c0*/  VIADD R3, R3, 0x1 ;  /* 0x0000000103037836 */ /* 0x000fe40000000000 */
[----:B------:R-:W-:Y:S01]  /*19d0*/  UISETP.NE.AND UP0, UPT, UR8, 0x5, UPT ;  /* 0x000000050800788c */ /* 0x000fe2000bf05270 */
[----:B------:R-:W-:Y:S02]  /*19e0*/  VIADD R0, R0, 0xffffffff ;  /* 0xffffffff00007836 */ /* 0x000fe40000000000 */
[C---:B------:R-:W-:Y:S01]  /*19f0*/  ISETP.NE.AND P1, PT, R3.reuse, 0x5, PT ;  /* 0x000000050300780c */ /* 0x040fe20003f25270 */
[----:B------:R-:W-:Y:S02]  /*1a00*/  USEL UR4, URZ, 0x1, UP0 ;  /* 0x000000013f047887 */ /* 0x000fe40008000000 */
[----:B------:R-:W-:Y:S01]  /*1a10*/  USEL UR8, UR8, URZ, UP0 ;  /* 0x0000003f08087287 */ /* 0x000fe20008000000 */
[----:B------:R-:W-:-:S03]  /*1a20*/  SEL R3, R3, RZ, P1 ;  /* 0x000000ff03037207 */ /* 0x000fc60000800000 */
[----:B------:R-:W-:Y:S01]  /*1a30*/  LOP3.LUT R7, R7, UR4, RZ, 0x3c, !PT ;  /* 0x0000000407077c12 */ /* 0x000fe2000f8e3cff */
[----:B------:R-:W-:Y:S07]  /*1a40*/  @P2 BRA `(.L_x_29) ;  /* 0xfffffffc003c2947 */ /* 0x000fee000383ffff */
.L_x_22:
[----:B------:R-:W3:Y:S02]  /*1a50*/  LDC R0, c[0x0][0x28c] ;  /* 0x0000a300ff007b82 */ /* 0x000ee40000000800 */
[----:B---3--:R-:W-:-:S13]  /*1a60*/  ISETP.GE.AND P1, PT, R0, 0x1, PT ;  /* 0x000000010000780c */ /* 0x008fda0003f26270 */
[----:B------:R-:W-:Y:S05]  /*1a70*/  @!P1 BRA `(.L_x_30) ;  /* 0x0000000000509947 */ /* 0x000fea0003800000 */
[----:B------:R-:W-:Y:S05]  /*1a80*/  @!P0 BRA `(.L_x_31) ;  /* 0x0000000000048947 */ /* 0x000fea0003800000 */
[----:B------:R-:W-:Y:S01]  /*1a90*/  BPT.TRAP 0x1 ;  /* 0x000000040000795c */ /* 0x000fe20000300000 */
.L_x_31:
[----:B------:R-:W-:Y:S01]  /*1aa0*/  ISETP.NE.AND P0, PT, R23, RZ, PT ;  /* 0x000000ff1700720c */ /* 0x000fe20003f05270 */
[----:B------:R-:W-:Y:S01]  /*1ab0*/  BSSY B0, `(.L_x_32) ;  /* 0x000000e000007945 */ /* 0x000fe20003800000 */
[----:B------:R-:W-:-:S11]  /*1ac0*/  ISETP.GT.U32.AND P1, PT, R19, 0x1, PT ;  /* 0x000000011300780c */ /* 0x000fd60003f24070 */
[----:B------:R-:W-:Y:S05]  /*1ad0*/  @!P0 BRA `(.L_x_33) ;  /* 0x00000000002c8947 */ /* 0x000fea0003800000 */
[----:B------:R-:W-:-:S04]  /*1ae0*/  UISETP.LT.AND UP0, UPT, UR40, 0x1, UPT ;  /* 0x000000012800788c */ /* 0x000fc8000bf01270 */
[----:B------:R-:W-:-:S04]  /*1af0*/  USEL UR6, UR40, 0x1, UP0 ;  /* 0x0000000128067887 */ /* 0x000fc80008000000 */
[----:B------:R-:W-:-:S04]  /*1b00*/  UIADD3 UR6, UR39, UR40, -UR6 ;  /* 0x0000002827067290 */ /* 0x000fc8000fffe806 */
[----:B------:R-:W-:-:S04]  /*1b10*/  UIMAD.WIDE.U32 UR4, UR6, -0x33333333, URZ ;  /* 0xcccccccd060478a5 */ /* 0x000fc8000f8e003f */
[----:B------:R-:W-:-:S04]  /*1b20*/  USHF.R.U32.HI UR4, URZ, 0x2, UR5 ;  /* 0x000000023f047899 */ /* 0x000fc80008011605 */
[----:B------:R-:W-:-:S06]  /*1b30*/  UIMAD UR6, UR4, -0x5, UR6 ;  /* 0xfffffffb040678a4 */ /* 0x000fcc000f8e0206 */
[----:B------:R-:W-:-:S04]  /*1b40*/  IMAD.U32 R3, RZ, RZ, UR6 ;  /* 0x00000006ff037e24 */ /* 0x000fc8000f8e00ff */
[----:B------:R-:W-:-:S04]  /*1b50*/  IMAD R0, R3, 0x8, R6 ;  /* 0x0000000803007824 */ /* 0x000fc800078e0206 */
[----:B------:R-:W-:-:S05]  /*1b60*/  VIADD R3, R0, 0x28 ;  /* 0x0000002800037836 */ /* 0x000fca0000000000 */
[----:B------:R-:W-:-:S04]  /*1b70*/  PRMT R3, R22, 0x654, R3 ;  /* 0x0000065416037816 */ /* 0x000fc80000000003 */
[----:B------:R3:W-:Y:S03]  /*1b80*/  SYNCS.ARRIVE.TRANS64.RED.A1T0 RZ, [R3+URZ], RZ ;  /* 0x000000ff03ff79a7 */ /* 0x0007e6000810043f */
.L_x_33:
[----:B------:R-:W-:Y:S05]  /*1b90*/  BSYNC B0 ;  /* 0x0000000000007941 */ /* 0x000fea0003800000 */
.L_x_32:
[----:B------:R-:W-:Y:S05]  /*1ba0*/  @P1 BRA `(.L_x_30) ;  /* 0x0000000000041947 */ /* 0x000fea0003800000 */
[----:B------:R-:W-:Y:S01]  /*1bb0*/  BPT.TRAP 0x1 ;  /* 0x000000040000795c */ /* 0x000fe20000300000 */
.L_x_30:
[----:B------:R-:W4:Y:S01]  /*1bc0*/  LDC R6, c[0x0][0x288] ;  /* 0x0000a200ff067b82 */ /* 0x000f220000000800 */
[----:B------:R-:W-:Y:S01]  /*1bd0*/  IMAD.SHL.U32 R93, R93, 0x40, RZ ;  /* 0x000000405d5d7824 */ /* 0x000fe200078e00ff */
[----:B------:R-:W-:Y:S01]  /*1be0*/  UIADD3 UR39, UR40, UR39, URZ ;  /* 0x0000002728277290 */ /* 0x000fe2000fffe03f */
[--C-:B------:R-:W-:Y:S01]  /*1bf0*/  SHF.R.U32.HI R0, RZ, 0x2, R18.reuse ;  /* 0x00000002ff007819 */ /* 0x100fe20000011612 */
[----:B------:R-:W-:Y:S01]  /*1c00*/  IMAD.SHL.U32 R9, R92, 0x100, RZ ;  /* 0x000001005c097824 */ /* 0x000fe200078e00ff */
[C---:B01----:R-:W-:Y:S01]  /*1c10*/  LOP3.LUT R4, R18.reuse, 0x60, RZ, 0xc0, !PT ;  /* 0x0000006012047812 */ /* 0x043fe200078ec0ff */
[----:B------:R-:W-:Y:S01]  /*1c20*/  UISETP.GT.U32.AND UP0, UPT, UR39, 0x4, UPT ;  /* 0x000000042700788c */ /* 0x000fe2000bf04070 */
[----:B------:R-:W-:Y:S01]  /*1c30*/  SHF.R.U32.HI R5, RZ, 0x7, R18 ;  /* 0x00000007ff057819 */ /* 0x000fe20000011612 */
[----:B------:R-:W-:Y:S01]  /*1c40*/  IMAD.SHL.U32 R14, R18, 0x2, RZ ;  /* 0x00000002120e7824 */ /* 0x000fe200078e00ff */
[----:B---3--:R-:W-:Y:S01]  /*1c50*/  LOP3.LUT R3, R0, 0x7, RZ, 0xc0, !PT ;  /* 0x0000000700037812 */ /* 0x008fe200078ec0ff */
[----:B------:R-:W-:Y:S01]  /*1c60*/  ULDC UR7, c[0x0][0x284] ;  /* 0x0000a10000077ab9 */ /* 0x000fe20000000800 */
[----:B------:R-:W-:Y:S01]  /*1c70*/  SHF.R.U32.HI R8, RZ, 0x1, R4 ;  /* 0x00000001ff087819 */ /* 0x000fe20000011604 */
[----:B------:R-:W-:Y:S01]  /*1c80*/  UISETP.LT.U32.AND UP0, UPT, UR40, 0x5, UP0 ;  /* 0x000000052800788c */ /* 0x000fe20008701070 */
[----:B------:R-:W-:Y:S01]  /*1c90*/  LOP3.LUT R0, R5, 0x1, RZ, 0xc0, !PT ;  /* 0x0000000105007812 */ /* 0x000fe200078ec0ff */
[----:B------:R-:W-:Y:S01]  /*1ca0*/  UISETP.GE.U32.AND UP1, UPT, UR40, 0x5, UPT ;  /* 0x000000052800788c */ /* 0x000fe2000bf26070 */
[----:B------:R-:W-:Y:S01]  /*1cb0*/  IADD3 R5, RZ, -R8, -R3 ;  /* 0x80000008ff057210 */ /* 0x000fe20007ffe803 */
[----:B------:R-:W-:Y:S01]  /*1cc0*/  ULDC.64 UR8, c[0x0][0x5d0] ;  /* 0x0001740000087ab9 */ /* 0x000fe20000000a00 */
[----:B------:R-:W-:Y:S01]  /*1cd0*/  SHF.R.S32.HI R96, RZ, 0x1f, R88 ;  /* 0x0000001fff607819 */ /* 0x000fe20000011458 */
[----:B------:R-:W-:Y:S01]  /*1ce0*/  IMAD.SHL.U32 R10, R0, 0x40, RZ ;  /* 0x00000040000a7824 */ /* 0x000fe200078e00ff */
[----:B------:R-:W-:Y:S01]  /*1cf0*/  LOP3.LUT R4, R18, 0x3, RZ, 0xc0, !PT ;  /* 0x0000000312047812 */ /* 0x000fe200078ec0ff */
[----:B------:R-:W-:Y:S01]  /*1d00*/  UIMAD.WIDE.U32 UR4, UR39, -0x33333333, URZ ;  /* 0xcccccccd270478a5 */ /* 0x000fe2000f8e003f */
[C---:B------:R-:W-:Y:S01]  /*1d10*/  LOP3.LUT R14, R93.reuse, 0x6, R14, 0xf8, !PT ;  /* 0x000000065d0e7812 */ /* 0x040fe200078ef80e */
[----:B------:R-:W-:Y:S01]  /*1d20*/  USEL UR6, URZ, 0x1, !UP0 ;  /* 0x000000013f067887 */ /* 0x000fe2000c000000 */
[----:B------:R-:W-:Y:S01]  /*1d30*/  IMAD R102, R0, -0x40, R5 ;  /* 0xffffffc000667824 */ /* 0x000fe200078e0205 */
[----:B----4-:R-:W-:Y:S01]  /*1d40*/  ISETP.GE.AND P0, PT, R93, R6, PT ;  /* 0x000000065d00720c */ /* 0x010fe20003f06270 */
[----:B------:R-:W-:Y:S01]  /*1d50*/  IMAD R7, R96, UR8, RZ ;  /* 0x0000000860077c24 */ /* 0x000fe2000f8e02ff */
[----:B------:R-:W-:Y:S01]  /*1d60*/  SHF.R.S32.HI R15, RZ, 0x1f, R14 ;  /* 0x0000001fff0f7819 */ /* 0x000fe2000001140e */
[----:B------:R-:W-:Y:S01]  /*1d70*/  IMAD R0, R4, -0x2, R6 ;  /* 0xfffffffe04007824 */ /* 0x000fe200078e0206 */
[C---:B------:R-:W-:Y:S01]  /*1d80*/  ISETP.GE.OR P0, PT, R9.reuse, UR7, P0 ;  /* 0x0000000709007c0c */ /* 0x040fe20008706670 */
[----:B------:R-:W-:Y:S01]  /*1d90*/  IMAD.WIDE R4, R92, 0x100, RZ ;  /* 0x000001005c047825 */ /* 0x000fe200078e02ff */
[----:B------:R-:W-:Y:S01]  /*1da0*/  USHF.R.U32.HI UR4, URZ, 0x2, UR5 ;  /* 0x000000023f047899 */ /* 0x000fe20008011605 */
[----:B------:R-:W-:Y:S01]  /*1db0*/  LOP3.LUT R3, R10, 0x40, R3, 0xe2, !PT ;  /* 0x000000400a037812 */ /* 0x000fe200078ee203 */
[----:B------:R-:W-:Y:S01]  /*1dc0*/  ULOP3.LUT UR38, UR38, UR6, URZ, 0x3c, !UPT ;  /* 0x0000000626267292 */ /* 0x000fe2000f8e3c3f */
[C---:B------:R-:W-:Y:S01]  /*1dd0*/  IMAD R11, R88.reuse, UR9, R7 ;  /* 0x00000009580b7c24 */ /* 0x040fe2000f8e0207 */
[----:B------:R-:W-:Y:S01]  /*1de0*/  UIMAD UR39, UR4, -0x5, UR39 ;  /* 0xfffffffb042778a4 */ /* 0x000fe2000f8e0227 */
[----:B------:R-:W-:Y:S01]  /*1df0*/  IMAD.WIDE.U32 R6, R88, UR8, R14 ;  /* 0x0000000858067c25 */ /* 0x000fe2000f8e000e */
[----:B------:R-:W-:Y:S01]  /*1e00*/  @UP1 ULOP3.LUT UR38, UR38, 0x1, UR4, 0x78, !UPT ;  /* 0x0000000126261892 */ /* 0x000fe2000f8e7804 */
[----:B------:R-:W-:-:S02]  /*1e10*/  IADD3 R102, -R9, UR7, R102 ;  /* 0x0000000709667c10 */ /* 0x000fc4000fffe166 */
[----:B------:R-:W-:Y:S01]  /*1e20*/  LOP3.LUT R107, R4, R3, R8, 0xfe, !PT ;  /* 0x00000003046b7212 */ /* 0x000fe200078efe08 */
[----:B------:R-:W-:Y:S02]  /*1e30*/  IMAD.IADD R3, R0, 0x1, -R93 ;  /* 0x0000000100037824 */ /* 0x000fe400078e0a5d */
[----:B------:R-:W-:Y:S02]  /*1e40*/  IMAD.IADD R7, R7, 0x1, R11 ;  /* 0x0000000107077824 */ /* 0x000fe400078e020b */
[----:B------:R-:W-:Y:S01]  /*1e50*/  IMAD.MOV.U32 R0, RZ, RZ, -0x1 ;  /* 0xffffffffff007424 */ /* 0x000fe200078e00ff */
[----:B------:R-:W-:Y:S06]  /*1e60*/  @P0 BRA `(.L_x_34) ;  /* 0x0000003000f40947 */ /* 0x000fec0003800000 */
[----:B------:R-:W0:Y:S01]  /*1e70*/  LDC.64 R20, c[0x0][0x5c8] ;  /* 0x00017200ff147b82 */ /* 0x000e220000000a00 */
[----:B------:R-:W-:Y:S01]  /*1e80*/  ULDC.64 UR4, c[0x0][0x5c0] ;  /* 0x0001700000047ab9 */ /* 0x000fe20000000a00 */
[----:B------:R-:W-:Y:S01]  /*1e90*/  BSSY B0, `(.L_x_34) ;  /* 0x000033a000007945 */ /* 0x000fe20003800000 */
[-C--:B0-----:R-:W-:Y:S01]  /*1ea0*/  IMAD R8, R5, R20.reuse, RZ ;  /* 0x0000001405087224 */ /* 0x081fe200078e02ff */
[----:B------:R-:W-:Y:S01]  /*1eb0*/  SHF.L.U64.HI R13, R20, 0x7, R21 ;  /* 0x00000007140d7819 */ /* 0x000fe20000010215 */
[----:B------:R-:W-:-:S04]  /*1ec0*/  IMAD.WIDE.U32 R6, R107, R20, R6 ;  /* 0x000000146b067225 */ /* 0x000fc800078e0006 */
[----:B------:R-:W-:Y:S01]  /*1ed0*/  IMAD R9, R107, R21, R8 ;  /* 0x000000156b097224 */ /* 0x000fe200078e0208 */
[----:B------:R-:W-:Y:S01]  /*1ee0*/  IADD3 R94, P0, R6, UR4, RZ ;  /* 0x00000004065e7c10 */ /* 0x000fe2000ff1e0ff */
[C---:B------:R-:W-:Y:S02]  /*1ef0*/  IMAD.SHL.U32 R11, R20.reuse, 0x80, RZ ;  /* 0x00000080140b7824 */ /* 0x040fe400078e00ff */
[----:B------:R-:W-:Y:S01]  /*1f00*/  IMAD.IADD R9, R7, 0x1, R9 ;  /* 0x0000000107097824 */ /* 0x000fe200078e0209 */
[-C--:B------:R-:W-:Y:S02]  /*1f10*/  LEA R6, P1, R20, R94.reuse, 0x3 ;  /* 0x0000005e14067211 */ /* 0x080fe400078218ff */
[----:B------:R-:W-:Y:S02]  /*1f20*/  IADD3 R8, P2, R11, R94, RZ ;  /* 0x0000005e0b087210 */ /* 0x000fe40007f5e0ff */
[----:B------:R-:W-:Y:S02]  /*1f30*/  IADD3.X R95, R9, UR5, RZ, P0, !PT ;  /* 0x00000005095f7c10 */ /* 0x000fe400087fe4ff */
[----:B-----5:R-:W-:-:S02]  /*1f40*/  ISETP.NE.AND P0, PT, R90, RZ, PT ;  /* 0x000000ff5a00720c */ /* 0x020fc40003f05270 */
[----:B------:R-:W-:Y:S01]  /*1f50*/  LEA.HI.X R7, R20, R95, R21, 0x3, P1 ;  /* 0x0000005f14077211 */ /* 0x000fe200008f1c15 */
[----:B------:R-:W-:Y:S01]  /*1f60*/  IMAD.X R9, R13, 0x1, R95, P2 ;  /* 0x000000010d097824 */ /* 0x000fe200010e065f */
[----:B------:R-:W-:-:S05]  /*1f70*/  IADD3 R10, P1, R11, R6, RZ ;  /* 0x000000060b0a7210 */ /* 0x000fca0007f3e0ff */
[----:B------:R-:W-:-:S04]  /*1f80*/  IMAD.X R11, R13, 0x1, R7, P1 ;  /* 0x000000010d0b7824 */ /* 0x000fc800008e0607 */
[----:B------:R-:W-:Y:S05]  /*1f90*/  @!P0 BRA `(.L_x_35) ;  /* 0x0000002400948947 */ /* 0x000fea0003800000 */
[----:B------:R-:W0:Y:S01]  /*1fa0*/  LDC.64 R92, c[0x0][0x5b0] ;  /* 0x00016c00ff5c7b82 */ /* 0x000e220000000a00 */
[----:B------:R-:W-:Y:S01]  /*1fb0*/  ULDC.64 UR4, c[0x0][0x5b8] ;  /* 0x00016e0000047ab9 */ /* 0x000fe20000000a00 */
[----:B------:R-:W-:Y:S01]  /*1fc0*/  ISETP.GE.AND P0, PT, R102, 0x1, PT ;  /* 0x000000016600780c */ /* 0x000fe20003f06270 */
[----:B------:R-:W-:Y:S01]  /*1fd0*/  IMAD R21, R96, UR4, RZ ;  /* 0x0000000460157c24 */ /* 0x000fe2000f8e02ff */
[----:B------:R-:W-:Y:S01]  /*1fe0*/  BSSY B1, `(.L_x_36) ;  /* 0x0000010000017945 */ /* 0x000fe20003800000 */
[C---:B------:R-:W-:Y:S01]  /*1ff0*/  IMAD.WIDE.U32 R14, R88.reuse, UR4, R14 ;  /* 0x00000004580e7c25 */ /* 0x040fe2000f8e000e */
[----:B------:R-:W-:Y:S02]  /*2000*/  ISETP.LT.OR P3, PT, R3, 0x1, !P0 ;  /* 0x000000010300780c */ /* 0x000fe40004761670 */
[----:B------:R-:W1:Y:S01]  /*2010*/  LDC.64 R12, c[0x0][0x5a8] ;  /* 0x00016a00ff0c7b82 */ /* 0x000e620000000a00 */
[----:B------:R-:W-:Y:S02]  /*2020*/  IMAD R21, R88, UR5, R21 ;  /* 0x0000000558157c24 */ /* 0x000fe4000f8e0215 */
[----:B------:R-:W-:-:S02]  /*2030*/  IMAD.MOV.U32 R20, RZ, RZ, R14 ;  /* 0x000000ffff147224 */ /* 0x000fc400078e000e */
[----:B------:R-:W-:Y:S02]  /*2040*/  IMAD.IADD R21, R15, 0x1, R21 ;  /* 0x000000010f157824 */ /* 0x000fe400078e0215 */
[-C--:B0-----:R-:W-:Y:S01]  /*2050*/  IMAD R88, R5, R92.reuse, RZ ;  /* 0x0000005c05587224 */ /* 0x081fe200078e02ff */
[----:B------:R-:W-:Y:S01]  /*2060*/  SHF.L.U64.HI R99, R92, 0x3, R93 ;  /* 0x000000035c637819 */ /* 0x000fe2000001025d */
[----:B------:R-:W-:-:S04]  /*2070*/  IMAD.WIDE.U32 R96, R107, R92, R20 ;  /* 0x0000005c6b607225 */ /* 0x000fc800078e0014 */
[----:B------:R-:W-:Y:S01]  /*2080*/  IMAD R105, R107, R93, R88 ;  /* 0x0000005d6b697224 */ /* 0x000fe200078e0258 */
[----:B-1----:R-:W-:Y:S01]  /*2090*/  IADD3 R96, P1, R96, R12, RZ ;  /* 0x0000000c60607210 */ /* 0x002fe20007f3e0ff */
[----:B------:R-:W-:-:S03]  /*20a0*/  IMAD.SHL.U32 R98, R92, 0x8, RZ ;  /* 0x000000085c627824 */ /* 0x000fc600078e00ff */
[----:B------:R-:W-:Y:S01]  /*20b0*/  IADD3.X R97, R13, R97, R105, P1, !PT ;  /* 0x000000610d617210 */ /* 0x000fe20000ffe469 */
[----:B------:R-:W-:Y:S08]  /*20c0*/  @P3 BRA `(.L_x_37) ;  /* 0x0000000000043947 */ /* 0x000ff00003800000 */
[----:B--2---:R0:W5:Y:S02]  /*20d0*/  LDG.E.U8 R91, desc[UR36][R96.64] ;  /* 0x00000024605b7981 */ /* 0x004164000c1e1100 */
.L_x_37:
[----:B------:R-:W-:Y:S05]  /*20e0*/  BSYNC B1 ;  /* 0x0000000000017941 */ /* 0x000fea0003800000 */
.L_x_36:
[----:B-----5:R-:W-:Y:S01]  /*20f0*/  LOP3.LUT R88, R91, 0xffff, RZ, 0xc0, !PT ;  /* 0x0000ffff5b587812 */ /* 0x020fe200078ec0ff */
[----:B------:R-:W-:Y:S01]  /*2100*/  IMAD.WIDE.U32 R100, R107, R92, R98 ;  /* 0x0000005c6b647225 */ /* 0x000fe200078e0062 */
[----:B------:R-:W-:Y:S01]  /*2110*/  ISETP.LT.OR P4, PT, R3, 0x2, !P0 ;  /* 0x000000020300780c */ /* 0x000fe20004781670 */
[----:B------:R-:W-:Y:S01]  /*2120*/  BSSY B1, `(.L_x_38) ;  /* 0x000000e000017945 */ /* 0x000fe20003800000 */
[----:B------:R-:W-:Y:S01]  /*2130*/  PRMT R103, R88, 0x8880, RZ ;  /* 0x0000888058677816 */ /* 0x000fe200000000ff */
[----:B------:R-:W-:Y:S01]  /*2140*/  IMAD.IADD R101, R105, 0x1, R101 ;  /* 0x0000000169657824 */ /* 0x000fe200078e0265 */
[----:B------:R-:W-:Y:S02]  /*2150*/  IADD3 R100, P2, P5, R14, R12, R100 ;  /* 0x0000000c0e647210 */ /* 0x000fe40007d5e064 */
[----:B------:R-:W-:Y:S01]  /*2160*/  ISETP.GE.AND P1, PT, R102, 0x9, PT ;  /* 0x000000096600780c */ /* 0x000fe20003f26270 */
[----:B------:R-:W-:Y:S01]  /*2170*/  IMAD R88, R103, R90, RZ ;  /* 0x0000005a67587224 */ /* 0x000fe200078e02ff */
[----:B------:R-:W-:-:S02]  /*2180*/  IADD3.X R101, R21, R13, R101, P2, P5 ;  /* 0x0000000d15657210 */ /* 0x000fc400017ea465 */
[----:B------:R-:W-:Y:S01]  /*2190*/  ISETP.LT.OR P2, PT, R3, 0x1, !P1 ;  /* 0x000000010300780c */ /* 0x000fe20004f41670 */
[----:B------:R-:W-:-:S05]  /*21a0*/  @!P3 IMAD R103, R56, R89, R88 ;  /* 0x000000593867b224 */ /* 0x000fca00078e0258 */
[----:B------:R1:W-:Y:S01]  /*21b0*/  @!P3 STG.E.U8 desc[UR36][R94.64], R103 ;  /* 0x000000675e00b986 */ /* 0x0003e2000c101124 */
[----:B------:R-:W-:Y:S06]  /*21c0*/  @P4 BRA `(.L_x_39) ;  /* 0x00000000000c4947 */ /* 0x000fec0003800000 */
[----:B--2---:R-:W1:Y:S02]  /*21d0*/  LDG.E.U8 R91, desc[UR36][R96.64+0x1] ;  /* 0x00000124605b7981 */ /* 0x004e64000c1e1100 */
[----:B-1----:R-:W-:-:S05]  /*21e0*/  PRMT R103, R91, 0x8880, RZ ;  /* 0x000088805b677816 */ /* 0x002fca00000000ff */
[----:B------:R-:W-:-:S07]  /*21f0*/  IMAD R88, R103, R90, RZ ;  /* 0x0000005a67587224 */ /* 0x000fce00078e02ff */
.L_x_39:
[----:B------:R-:W-:Y:S05]  /*2200*/  BSYNC B1 ;  /* 0x0000000000017941 */ /* 0x000fea0003800000 */
.L_x_38:
[----:B------:R-:W-:Y:S01]  /*2210*/  @!P4 IMAD R57, R57, R89, R88 ;  /* 0x000000593939c224 */ /* 0x000fe200078e0258 */
[----:B------:R-:W-:Y:S04]  /*2220*/  BSSY B1, `(.L_x_40) ;  /* 0x0000006000017945 */ /* 0x000fe80003800000 */
[----:B------:R3:W-:Y:S01]  /*2230*/  @!P4 STG.E.U8 desc[UR36][R94.64+0x1], R57 ;  /* 0x000001395e00c986 */ /* 0x0007e2000c101124 */
[----:B------:R-:W-:Y:S05]  /*2240*/  @P2 BRA `(.L_x_41) ;  /* 0x00000000000c2947 */ /* 0x000fea0003800000 */
[----:B--2---:R-:W3:Y:S02]  /*2250*/  LDG.E.U8 R91, desc[UR36][R100.64] ;  /* 0x00000024645b7981 */ /* 0x004ee4000c1e1100 */
[----:B---3--:R-:W-:-:S05]  /*2260*/  PRMT R57, R91, 0x8880, RZ ;  /* 0x000088805b397816 */ /* 0x008fca00000000ff */
[----:B------:R-:W-:-:S07]  /*2270*/  IMAD R88, R57, R90, RZ ;  /* 0x0000005a39587224 */ /* 0x000fce00078e02ff */
.L_x_41:
[----:B------:R-:W-:Y:S05]  /*2280*/  BSYNC B1 ;  /* 0x0000000000017941 */ /* 0x000fea0003800000 */
.L_x_40:
[C---:B------:R-:W-:Y:S01]  /*2290*/  ISETP.LT.OR P4, PT, R3.reuse, 0x2, !P1 ;  /* 0x000000020300780c */ /* 0x040fe20004f81670 */
[----:B---3--:R-:W-:Y:S01]  /*22a0*/  @!P2 IMAD R57, R58, R89, R88 ;  /* 0x000000593a39a224 */ /* 0x008fe200078e0258 */
[----:B------:R-:W-:Y:S01]  /*22b0*/  BSSY B1, `(.L_x_42) ;  /* 0x0000009000017945 */ /* 0x000fe20003800000 */
[C---:B------:R-:W-:Y:S02]  /*22c0*/  ISETP.LT.OR P3, PT, R3.reuse, 0x9, !P0 ;  /* 0x000000090300780c */ /* 0x040fe40004761670 */
[C---:B------:R-:W-:Y:S01]  /*22d0*/  ISETP.LT.OR P5, PT, R3.reuse, 0xa, !P0 ;  /* 0x0000000a0300780c */ /* 0x040fe200047a1670 */
[----:B------:R3:W-:Y:S01]  /*22e0*/  @!P2 STG.E.U8 desc[UR36][R6.64], R57 ;  /* 0x000000390600a986 */ /* 0x0007e2000c101124 */
[----:B------:R-:W-:-:S06]  /*22f0*/  ISETP.LT.OR P2, PT, R3, 0x9, !P1 ;  /* 0x000000090300780c */ /* 0x000fcc0004f41670 */
[----:B------:R-:W-:Y:S07]  /*2300*/  @P4 BRA `(.L_x_43) ;  /* 0x00000000000c4947 */ /* 0x000fee0003800000 */
[----:B--2---:R-:W3:Y:S02]  /*2310*/  LDG.E.U8 R91, desc[UR36][R100.64+0x1] ;  /* 0x00000124645b7981 */ /* 0x004ee4000c1e1100 */
[----:B---3--:R-:W-:-:S05]  /*2320*/  PRMT R57, R91, 0x8880, RZ ;  /* 0x000088805b397816 */ /* 0x008fca00000000ff */
[----:B------:R-:W-:-:S07]  /*2330*/  IMAD R88, R57, R90, RZ ;  /* 0x0000005a39587224 */ /* 0x000fce00078e02ff */
.L_x_43:
[----:B------:R-:W-:Y:S05]  /*2340*/  BSYNC B1 ;  /* 0x0000000000017941 */ /* 0x000fea0003800000 */
.L_x_42:
[----:B------:R-:W-:Y:S01]  /*2350*/  @!P4 IMAD R59, R59, R89, R88 ;  /* 0x000000593b3bc224 */ /* 0x000fe200078e0258 */
[----:B------:R-:W-:Y:S04]  /*2360*/  BSSY B1, `(.L_x_44) ;  /* 0x0000006000017945 */ /* 0x000fe80003800000 */
[----:B------:R4:W-:Y:S01]  /*2370*/  @!P4 STG.E.U8 desc[UR36][R6.64+0x1], R59 ;  /* 0x0000013b0600c986 */ /* 0x0009e2000c101124 */
[----:B------:R-:W-:Y:S05]  /*2380*/  @P3 BRA `(.L_x_45) ;  /* 0x00000000000c3947 */ /* 0x000fea0003800000 */
[----:B--2---:R-:W3:Y:S02]  /*2390*/  LDG.E.U8 R91, desc[UR36][R96.64+0x8] ;  /* 0x00000824605b7981 */ /* 0x004ee4000c1e1100 */
[----:B---3--:R-:W-:-:S05]  /*23a0*/  PRMT R57, R91, 0x8880, RZ ;  /* 0x000088805b397816 */ /* 0x008fca00000000ff */
[----:B------:R-:W-:-:S07]  /*23b0*/  IMAD R88, R57, R90, RZ ;  /* 0x0000005a39587224 */ /* 0x000fce00078e02ff */
.L_x_45:
[----:B------:R-:W-:Y:S05]  /*23c0*/  BSYNC B1 ;  /* 0x0000000000017941 */ /* 0x000fea0003800000 */
.L_x_44:
[----:B---3--:R-:W-:Y:S01]  /*23d0*/  @!P3 IMAD R57, R60, R89, R88 ;  /* 0x000000593c39b224 */ /* 0x008fe200078e0258 */
[----:B------:R-:W-:Y:S04]  /*23e0*/  BSSY B1, `(.L_x_46) ;  /* 0x0000006000017945 */ /* 0x000fe80003800000 */
[----:B------:R3:W-:Y:S01]  /*23f0*/  @!P3 STG.E.U8 desc[UR36][R94.64+0x8], R57 ;  /* 0x000008395e00b986 */ /* 0x0007e2000c101124 */
[----:B------:R-:W-:Y:S05]  /*2400*/  @P5 BRA `(.L_x_47) ;  /* 0x00000000000c5947 */ /* 0x000fea0003800000 */
[----:B--2---:R-:W3:Y:S02]  /*2410*/  LDG.E.U8 R91, desc[UR36][R96.64+0x9] ;  /* 0x00000924605b7981 */ /* 0x004ee4000c1e1100 */
[----:B---3--:R-:W-:-:S05]  /*2420*/  PRMT R57, R91, 0x8880, RZ ;  /* 0x000088805b397816 */ /* 0x008fca00000000ff */
[----:B------:R-:W-:-:S07]  /*2430*/  IMAD R88, R57, R90, RZ ;  /* 0x0000005a39587224 */ /* 0x000fce00078e02ff */
.L_x_47:
[----:B------:R-:W-:Y:S05]  /*2440*/  BSYNC B1 ;  /* 0x0000000000017941 */ /* 0x000fea0003800000 */
.L_x_46:
[----:B------:R-:W-:Y:S01]  /*2450*/  @!P5 IMAD R61, R61, R89, R88 ;  /* 0x000000593d3dd224 */ /* 0x000fe200078e0258 */
[----:B------:R-:W-:Y:S04]  /*2460*/  BSSY B1, `(.L_x_48) ;  /* 0x0000006000017945 */ /* 0x000fe80003800000 */
[----:B------:R0:W-:Y:S01]  /*2470*/  @!P5 STG.E.U8 desc[UR36][R94.64+0x9], R61 ;  /* 0x0000093d5e00d986 */ /* 0x0001e2000c101124 */
[----:B------:R-:W-:Y:S05]  /*2480*/  @P2 BRA `(.L_x_49) ;  /* 0x00000000000c2947 */ /* 0x000fea0003800000 */
[----:B--2---:R-:W3:Y:S02]  /*2490*/  LDG.E.U8 R91, desc[UR36][R100.64+0x8] ;  /* 0x00000824645b7981 */ /* 0x004ee4000c1e1100 */
[----:B---3--:R-:W-:-:S05]  /*24a0*/  PRMT R57, R91, 0x8880, RZ ;  /* 0x000088805b397816 */ /* 0x008fca00000000ff */
[----:B------:R-:W-:-:S07]  /*24b0*/  IMAD R88, R57, R90, RZ ;  /* 0x0000005a39587224 */ /* 0x000fce00078e02ff */
.L_x_49:
[----:B------:R-:W-:Y:S05]  /*24c0*/  BSYNC B1 ;  /* 0x0000000000017941 */ /* 0x000fea0003800000 */
.L_x_48:
        /* <DEDUP_REMOVED lines=11> */
.L_x_51:
[----:B------:R-:W-:Y:S05]  /*2580*/  BSYNC B1 ;  /* 0x0000000000017941 */ /* 0x000fea0003800000 */
.L_x_50:
[----:B------:R-:W-:Y:S01]  /*2590*/  @!P4 IMAD R63, R63, R89, R88 ;  /* 0x000000593f3fc224 */ /* 0x000fe200078e0258 */
[----:B------:R-:W-:Y:S04]  /*25a0*/  BSSY B1, `(.L_x_52) ;  /* 0x0000006000017945 */ /* 0x000fe80003800000 */
[----:B------:R0:W-:Y:S01]  /*25b0*/  @!P4 STG.E.U8 desc[UR36][R6.64+0x9], R63 ;  /* 0x0000093f0600c986 */ /* 0x0001e2000c101124 */
[----:B------:R-:W-:Y:S05]  /*25c0*/  @P3 BRA `(.L_x_53) ;  /* 0x00000000000c3947 */ /* 0x000fea0003800000 */
[----:B--2---:R-:W3:Y:S02]  /*25d0*/  LDG.E.U8 R91, desc[UR36][R96.64+0x10] ;  /* 0x00001024605b7981 */ /* 0x004ee4000c1e1100 */
[----:B---3--:R-:W-:-:S05]  /*25e0*/  PRMT R57, R91, 0x8880, RZ ;  /* 0x000088805b397816 */ /* 0x008fca00000000ff */
[----:B------:R-:W-:-:S07]  /*25f0*/  IMAD R88, R57, R90, RZ ;  /* 0x0000005a39587224 */ /* 0x000fce00078e02ff */
.L_x_53:
[----:B------:R-:W-:Y:S05]  /*2600*/  BSYNC B1 ;  /* 0x0000000000017941 */ /* 0x000fea0003800000 */
.L_x_52:
[----:B---3--:R-:W-:Y:S01]  /*2610*/  @!P3 IMAD R57, R64, R89, R88 ;  /* 0x000000594039b224 */ /* 0x008fe200078e0258 */
[----:B------:R-:W-:Y:S04]  /*2620*/  BSSY B1, `(.L_x_54) ;  /* 0x0000006000017945 */ /* 0x000fe80003800000 */
[----:B------:R3:W-:Y:S01]  /*2630*/  @!P3 STG.E.U8 desc[UR36][R94.64+0x10], R57 ;  /* 0x000010395e00b986 */ /* 0x0007e2000c101124 */
[----:B------:R-:W-:Y:S05]  /*2640*/  @P5 BRA `(.L_x_55) ;  /* 0x00000000000c5947 */ /* 0x000fea0003800000 */
[----:B--2---:R-:W3:Y:S02]  /*2650*/  LDG.E.U8 R91, desc[UR36][R96.64+0x11] ;  /* 0x00001124605b7981 */ /* 0x004ee4000c1e1100 */
[----:B---3--:R-:W-:-:S05]  /*2660*/  PRMT R57, R91, 0x8880, RZ ;  /* 0x000088805b397816 */ /* 0x008fca00000000ff */
[----:B------:R-:W-:-:S07]  /*2670*/  IMAD R88, R57, R90, RZ ;  /* 0x0000005a39587224 */ /* 0x000fce00078e02ff */
.L_x_55:
[----:B------:R-:W-:Y:S05]  /*2680*/  BSYNC B1 ;  /* 0x0000000000017941 */ /* 0x000fea0003800000 */
.L_x_54:
[----:B------:R-:W-:Y:S01]  /*2690*/  @!P5 IMAD R65, R65, R89, R88 ;  /* 0x000000594141d224 */ /* 0x000fe200078e0258 */
[----:B------:R-:W-:Y:S04]  /*26a0*/  BSSY B1, `(.L_x_56) ;  /* 0x0000006000017945 */ /* 0x000fe80003800000 */
[----:B------:R0:W-:Y:S01]  /*26b0*/  @!P5 STG.E.U8 desc[UR36][R94.64+0x11], R65 ;  /* 0x000011415e00d986 */ /* 0x0001e2000c101124 */
[----:B------:R-:W-:Y:S05]  /*26c0*/  @P2 BRA `(.L_x_57) ;  /* 0x00000000000c2947 */ /* 0x000fea0003800000 */
[----:B--2---:R-:W3:Y:S02]  /*26d0*/  LDG.E.U8 R91, desc[UR36][R100.64+0x10] ;  /* 0x00001024645b7981 */ /* 0x004ee4000c1e1100 */
[----:B---3--:R-:W-:-:S05]  /*26e0*/  PRMT R57, R91, 0x8880, RZ ;  /* 0x000088805b397816 */ /* 0x008fca00000000ff */
[----:B------:R-:W-:-:S07]  /*26f0*/  IMAD R88, R57, R90, RZ ;  /* 0x0000005a39587224 */ /* 0x000fce00078e02ff */
.L_x_57:
[----:B------:R-:W-:Y:S05]  /*2700*/  BSYNC B1 ;  /* 0x0000000000017941 */ /* 0x000fea0003800000 */
.L_x_56:
        /* <DEDUP_REMOVED lines=11> */
.L_x_59:
[----:B------:R-:W-:Y:S05]  /*27c0*/  BSYNC B1 ;  /* 0x0000000000017941 */ /* 0x000fea0003800000 */
.L_x_58:
[----:B------:R-:W-:Y:S01]  /*27d0*/  @!P4 IMAD R67, R67, R89, R88 ;  /* 0x000000594343c224 */ /* 0x000fe200078e0258 */
[----:B------:R-:W-:Y:S04]  /*27e0*/  BSSY B1, `(.L_x_60) ;  /* 0x0000006000017945 */ /* 0x000fe80003800000 */
[----:B------:R0:W-:Y:S01]  /*27f0*/  @!P4 STG.E.U8 desc[UR36][R6.64+0x11], R67 ;  /* 0x000011430600c986 */ /* 0x0001e2000c101124 */
[----:B------:R-:W-:Y:S05]  /*2800*/  @P3 BRA `(.L_x_61) ;  /* 0x00000000000c3947 */ /* 0x000fea0003800000 */
[----:B--2---:R-:W3:Y:S02]  /*2810*/  LDG.E.U8 R91, desc[UR36][R96.64+0x18] ;  /* 0x00001824605b7981 */ /* 0x004ee4000c1e1100 */
[----:B---3--:R-:W-:-:S05]  /*2820*/  PRMT R57, R91, 0x8880, RZ ;  /* 0x000088805b397816 */ /* 0x008fca00000000ff */
[----:B------:R-:W-:-:S07]  /*2830*/  IMAD R88, R57, R90, RZ ;  /* 0x0000005a39587224 */ /* 0x000fce00078e02ff */
.L_x_61:
[----:B------:R-:W-:Y:S05]  /*2840*/  BSYNC B1 ;  /* 0x0000000000017941 */ /* 0x000fea0003800000 */
.L_x_60:
[----:B---3--:R-:W-:Y:S01]  /*2850*/  @!P3 IMAD R57, R68, R89, R88 ;  /* 0x000000594439b224 */ /* 0x008fe200078e0258 */
[----:B------:R-:W-:Y:S04]  /*2860*/  BSSY B1, `(.L_x_62) ;  /* 0x0000006000017945 */ /* 0x000fe80003800000 */
[----:B------:R3:W-:Y:S01]  /*2870*/  @!P3 STG.E.U8 desc[UR36][R94.64+0x18], R57 ;  /* 0x000018395e00b986 */ /* 0x0007e2000c101124 */
[----:B------:R-:W-:Y:S05]  /*2880*/  @P5 BRA `(.L_x_63) ;  /* 0x00000000000c5947 */ /* 0x000fea0003800000 */
[----:B--2---:R-:W3:Y:S02]  /*2890*/  LDG.E.U8 R91, desc[UR36][R96.64+0x19] ;  /* 0x00001924605b7981 */ /* 0x004ee4000c1e1100 */
[----:B---3--:R-:W-:-:S05]  /*28a0*/  PRMT R57, R91, 0x8880, RZ ;  /* 0x000088805b397816 */ /* 0x008fca00000000ff */
[----:B------:R-:W-:-:S07]  /*28b0*/  IMAD R88, R57, R90, RZ ;  /* 0x0000005a39587224 */ /* 0x000fce00078e02ff */
.L_x_63:
[----:B------:R-:W-:Y:S05]  /*28c0*/  BSYNC B1 ;  /* 0x0000000000017941 */ /* 0x000fea0003800000 */
.L_x_62:
[----:B------:R-:W-:Y:S01]  /*28d0*/  @!P5 IMAD R69, R69, R89, R88 ;  /* 0x000000594545d224 */ /* 0x000fe200078e0258 */
[----:B------:R-:W-:Y:S04]  /*28e0*/  BSSY B1, `(.L_x_64) ;  /* 0x0000006000017945 */ /* 0x000fe80003800000 */
[----:B------:R0:W-:Y:S01]  /*28f0*/  @!P5 STG.E.U8 desc[UR36][R94.64+0x19], R69 ;  /* 0x000019455e00d986 */ /* 0x0001e2000c101124 */
[----:B------:R-:W-:Y:S05]  /*2900*/  @P2 BRA `(.L_x_65) ;  /* 0x00000000000c2947 */ /* 0x000fea0003800000 */
[----:B--2---:R-:W3:Y:S02]  /*2910*/  LDG.E.U8 R91, desc[UR36][R100.64+0x18] ;  /* 0x00001824645b7981 */ /* 0x004ee4000c1e1100 */
[----:B---3--:R-:W-:-:S05]  /*2920*/  PRMT R57, R91, 0x8880, RZ ;  /* 0x000088805b397816 */ /* 0x008fca00000000ff */
[----:B------:R-:W-:-:S07]  /*2930*/  IMAD R88, R57, R90, RZ ;  /* 0x0000005a39587224 */ /* 0x000fce00078e02ff */
.L_x_65:
[----:B------:R-:W-:Y:S05]  /*2940*/  BSYNC B1 ;  /* 0x0000000000017941 */ /* 0x000fea0003800000 */
.L_x_64:
        /* <DEDUP_REMOVED lines=11> */
.L_x_67:
[----:B------:R-:W-:Y:S05]  /*2a00*/  BSYNC B1 ;  /* 0x0000000000017941 */ /* 0x000fea0003800000 */
.L_x_66:
[----:B------:R-:W-:Y:S01]  /*2a10*/  @!P4 IMAD R71, R71, R89, R88 ;  /* 0x000000594747c224 */ /* 0x000fe200078e0258 */
[----:B------:R-:W-:Y:S04]  /*2a20*/  BSSY B1, `(.L_x_68) ;  /* 0x0000006000017945 */ /* 0x000fe80003800000 */
[----:B------:R0:W-:Y:S01]  /*2a30*/  @!P4 STG.E.U8 desc[UR36][R6.64+0x19], R71 ;  /* 0x000019470600c986 */ /* 0x0001e2000c101124 */
[----:B------:R-:W-:Y:S05]  /*2a40*/  @P3 BRA `(.L_x_69) ;  /* 0x00000000000c3947 */ /* 0x000fea0003800000 */
[----:B--2---:R-:W3:Y:S02]  /*2a50*/  LDG.E.U8 R91, desc[UR36][R96.64+0x20] ;  /* 0x00002024605b7981 */ /* 0x004ee4000c1e1100 */
[----:B---3--:R-:W-:-:S05]  /*2a60*/  PRMT R57, R91, 0x8880, RZ ;  /* 0x000088805b397816 */ /* 0x008fca00000000ff */
[----:B------:R-:W-:-:S07]  /*2a70*/  IMAD R88, R57, R90, RZ ;  /* 0x0000005a39587224 */ /* 0x000fce00078e02ff */
.L_x_69:
[----:B------:R-:W-:Y:S05]  /*2a80*/  BSYNC B1 ;  /* 0x0000000000017941 */ /* 0x000fea0003800000 */
.L_x_68:
[----:B---3--:R-:W-:Y:S01]  /*2a90*/  @!P3 IMAD R57, R72, R89, R88 ;  /* 0x000000594839b224 */ /* 0x008fe200078e0258 */
[----:B------:R-:W-:Y:S04]  /*2aa0*/  BSSY B1, `(.L_x_70) ;  /* 0x0000006000017945 */ /* 0x000fe80003800000 */
[----:B------:R3:W-:Y:S01]  /*2ab0*/  @!P3 STG.E.U8 desc[UR36][R94.64+0x20], R57 ;  /* 0x000020395e00b986 */ /* 0x0007e2000c101124 */
[----:B------:R-:W-:Y:S05]  /*2ac0*/  @P5 BRA `(.L_x_71) ;  /* 0x00000000000c5947 */ /* 0x000fea0003800000 */
[----:B--2---:R-:W3:Y:S02]  /*2ad0*/  LDG.E.U8 R91, desc[UR36][R96.64+0x21] ;  /* 0x00002124605b7981 */ /* 0x004ee4000c1e1100 */
[----:B---3--:R-:W-:-:S05]  /*2ae0*/  PRMT R57, R91, 0x8880, RZ ;  /* 0x000088805b397816 */ /* 0x008fca00000000ff */
[----:B------:R-:W-:-:S07]  /*2af0*/  IMAD R88, R57, R90, RZ ;  /* 0x0000005a39587224 */ /* 0x000fce00078e02ff */
.L_x_71:
[----:B------:R-:W-:Y:S05]  /*2b00*/  BSYNC B1 ;  /* 0x0000000000017941 */ /* 0x000fea0003800000 */
.L_x_70:
[----:B------:R-:W-:Y:S01]  /*2b10*/  @!P5 IMAD R73, R73, R89, R88 ;  /* 0x000000594949d224 */ /* 0x000fe200078e0258 */
[----:B------:R-:W-:Y:S04]  /*2b20*/  BSSY B1, `(.L_x_72) ;  /* 0x0000006000017945 */ /* 0x000fe80003800000 */
[----:B------:R0:W-:Y:S01]  /*2b30*/  @!P5 STG.E.U8 desc[UR36][R94.64+0x21], R73 ;  /* 0x000021495e00d986 */ /* 0x0001e2000c101124 */
[----:B------:R-:W-:Y:S05]  /*2b40*/  @P2 BRA `(.L_x_73) ;  /* 0x00000000000c2947 */ /* 0x000fea0003800000 */
[----:B--2---:R-:W3:Y:S02]  /*2b50*/  LDG.E.U8 R91, desc[UR36][R100.64+0x20] ;  /* 0x00002024645b7981 */ /* 0x004ee4000c1e1100 */
[----:B---3--:R-:W-:-:S05]  /*2b60*/  PRMT R57, R91, 0x8880, RZ ;  /* 0x000088805b397816 */ /* 0x008fca00000000ff */
[----:B------:R-:W-:-:S07]  /*2b70*/  IMAD R88, R57, R90, RZ ;  /* 0x0000005a39587224 */ /* 0x000fce00078e02ff */
.L_x_73:
[----:B------:R-:W-:Y:S05]  /*2b80*/  BSYNC B1 ;  /* 0x0000000000017941 */ /* 0x000fea0003800000 */
.L_x_72:
        /* <DEDUP_REMOVED lines=11> */
.L_x_75:
[----:B------:R-:W-:Y:S05]  /*2c40*/  BSYNC B1 ;  /* 0x0000000000017941 */ /* 0x000fea0003800000 */
.L_x_74:
[----:B------:R-:W-:Y:S01]  /*2c50*/  @!P4 IMAD R75, R75, R89, R88 ;  /* 0x000000594b4bc224 */ /* 0x000fe200078e0258 */
[----:B------:R-:W-:Y:S04]  /*2c60*/  BSSY B1, `(.L_x_76) ;  /* 0x0000006000017945 */ /* 0x000fe80003800000 */
[----:B------:R0:W-:Y:S01]  /*2c70*/  @!P4 STG.E.U8 desc[UR36][R6.64+0x21], R75 ;  /* 0x0000214b0600c986 */ /* 0x0001e2000c101124 */
[----:B------:R-:W-:Y:S05]  /*2c80*/  @P3 BRA `(.L_x_77) ;  /* 0x00000000000c3947 */ /* 0x000fea0003800000 */
[----:B--2---:R-:W3:Y:S02]  /*2c90*/  LDG.E.U8 R91, desc[UR36][R96.64+0x28] ;  /* 0x00002824605b7981 */ /* 0x004ee4000c1e1100 */
[----:B---3--:R-:W-:-:S05]  /*2ca0*/  PRMT R57, R91, 0x8880, RZ ;  /* 0x000088805b397816 */ /* 0x008fca00000000ff */
[----:B------:R-:W-:-:S07]  /*2cb0*/  IMAD R88, R57, R90, RZ ;  /* 0x0000005a39587224 */ /* 0x000fce00078e02ff */
.L_x_77:
[----:B------:R-:W-:Y:S05]  /*2cc0*/  BSYNC B1 ;  /* 0x0000000000017941 */ /* 0x000fea0003800000 */
.L_x_76:
[----:B---3--:R-:W-:Y:S01]  /*2cd0*/  @!P3 IMAD R57, R76, R89, R88 ;  /* 0x000000594c39b224 */ /* 0x008fe200078e0258 */
[----:B------:R-:W-:Y:S04]  /*2ce0*/  BSSY B1, `(.L_x_78) ;  /* 0x0000006000017945 */ /* 0x000fe80003800000 */
[----:B------:R3:W-:Y:S01]  /*2cf0*/  @!P3 STG.E.U8 desc[UR36][R94.64+0x28], R57 ;  /* 0x000028395e00b986 */ /* 0x0007e2000c101124 */
[----:B------:R-:W-:Y:S05]  /*2d00*/  @P5 BRA `(.L_x_79) ;  /* 0x00000000000c5947 */ /* 0x000fea0003800000 */
[----:B--2---:R-:W3:Y:S02]  /*2d10*/  LDG.E.U8 R91, desc[UR36][R96.64+0x29] ;  /* 0x00002924605b7981 */ /* 0x004ee4000c1e1100 */
[----:B---3--:R-:W-:-:S05]  /*2d20*/  PRMT R57, R91, 0x8880, RZ ;  /* 0x000088805b397816 */ /* 0x008fca00000000ff */
[----:B------:R-:W-:-:S07]  /*2d30*/  IMAD R88, R57, R90, RZ ;  /* 0x0000005a39587224 */ /* 0x000fce00078e02ff */
.L_x_79:
[----:B------:R-:W-:Y:S05]  /*2d40*/  BSYNC B1 ;  /* 0x0000000000017941 */ /* 0x000fea0003800000 */
.L_x_78:
[----:B------:R-:W-:Y:S01]  /*2d50*/  @!P5 IMAD R77, R77, R89, R88 ;  /* 0x000000594d4dd224 */ /* 0x000fe200078e0258 */
[----:B------:R-:W-:Y:S04]  /*2d60*/  BSSY B1, `(.L_x_80) ;  /* 0x0000006000017945 */ /* 0x000fe80003800000 */
[----:B------:R0:W-:Y:S01]  /*2d70*/  @!P5 STG.E.U8 desc[UR36][R94.64+0x29], R77 ;  /* 0x0000294d5e00d986 */ /* 0x0001e2000c101124 */
[----:B------:R-:W-:Y:S05]  /*2d80*/  @P2 BRA `(.L_x_81) ;  /* 0x00000000000c2947 */ /* 0x000fea0003800000 */
[----:B--2---:R-:W3:Y:S02]  /*2d90*/  LDG.E.U8 R91, desc[UR36][R100.64+0x28] ;  /* 0x00002824645b7981 */ /* 0x004ee4000c1e1100 */
[----:B---3--:R-:W-:-:S05]  /*2da0*/  PRMT R57, R91, 0x8880, RZ ;  /* 0x000088805b397816 */ /* 0x008fca00000000ff */
[----:B------:R-:W-:-:S07]  /*2db0*/  IMAD R88, R57, R90, RZ ;  /* 0x0000005a39587224 */ /* 0x000fce00078e02ff */
.L_x_81:
[----:B------:R-:W-:Y:S05]  /*2dc0*/  BSYNC B1 ;  /* 0x0000000000017941 */ /* 0x000fea0003800000 */
.L_x_80:
        /* <DEDUP_REMOVED lines=11> */
.L_x_83:
[----:B------:R-:W-:Y:S05]  /*2e80*/  BSYNC B1 ;  /* 0x0000000000017941 */ /* 0x000fea0003800000 */
.L_x_82:
[----:B------:R-:W-:Y:S01]  /*2e90*/  @!P4 IMAD R79, R79, R89, R88 ;  /* 0x000000594f4fc224 */ /* 0x000fe200078e0258 */
[----:B------:R-:W-:Y:S04]  /*2ea0*/  BSSY B1, `(.L_x_84) ;  /* 0x0000006000017945 */ /* 0x000fe80003800000 */
[----:B------:R0:W-:Y:S01]  /*2eb0*/  @!P4 STG.E.U8 desc[UR36][R6.64+0x29], R79 ;  /* 0x0000294f0600c986 */ /* 0x0001e2000c101124 */
[----:B------:R-:W-:Y:S05]  /*2ec0*/  @P3 BRA `(.L_x_85) ;  /* 0x00000000000c3947 */ /* 0x000fea0003800000 */
[----:B--2---:R-:W3:Y:S02]  /*2ed0*/  LDG.E.U8 R91, desc[UR36][R96.64+0x30] ;  /* 0x00003024605b7981 */ /* 0x004ee4000c1e1100 */
[----:B---3--:R-:W-:-:S05]  /*2ee0*/  PRMT R57, R91, 0x8880, RZ ;  /* 0x000088805b397816 */ /* 0x008fca00000000ff */
[----:B------:R-:W-:-:S07]  /*2ef0*/  IMAD R88, R57, R90, RZ ;  /* 0x0000005a39587224 */ /* 0x000fce00078e02ff */
.L_x_85:
[----:B------:R-:W-:Y:S05]  /*2f00*/  BSYNC B1 ;  /* 0x0000000000017941 */ /* 0x000fea0003800000 */
.L_x_84:
[----:B---3--:R-:W-:Y:S01]  /*2f10*/  @!P3 IMAD R57, R80, R89, R88 ;  /* 0x000000595039b224 */ /* 0x008fe200078e0258 */
[----:B------:R-:W-:Y:S04]  /*2f20*/  BSSY B1, `(.L_x_86) ;  /* 0x0000006000017945 */ /* 0x000fe80003800000 */
[----:B------:R3:W-:Y:S01]  /*2f30*/  @!P3 STG.E.U8 desc[UR36][R94.64+0x30], R57 ;  /* 0x000030395e00b986 */ /* 0x0007e2000c101124 */
[----:B------:R-:W-:Y:S05]  /*2f40*/  @P5 BRA `(.L_x_87) ;  /* 0x00000000000c5947 */ /* 0x000fea0003800000 */
[----:B--2---:R-:W3:Y:S02]  /*2f50*/  LDG.E.U8 R91, desc[UR36][R96.64+0x31] ;  /* 0x00003124605b7981 */ /* 0x004ee4000c1e1100 */
[----:B---3--:R-:W-:-:S05]  /*2f60*/  PRMT R57, R91, 0x8880, RZ ;  /* 0x000088805b397816 */ /* 0x008fca00000000ff */
[----:B------:R-:W-:-:S07]  /*2f70*/  IMAD R88, R57, R90, RZ ;  /* 0x0000005a39587224 */ /* 0x000fce00078e02ff */
.L_x_87:
[----:B------:R-:W-:Y:S05]  /*2f80*/  BSYNC B1 ;  /* 0x0000000000017941 */ /* 0x000fea0003800000 */
.L_x_86:
[----:B------:R-:W-:Y:S01]  /*2f90*/  @!P5 IMAD R81, R81, R89, R88 ;  /* 0x000000595151d224 */ /* 0x000fe200078e0258 */
[----:B------:R-:W-:Y:S04]  /*2fa0*/  BSSY B1, `(.L_x_88) ;  /* 0x0000006000017945 */ /* 0x000fe80003800000 */
[----:B------:R0:W-:Y:S01]  /*2fb0*/  @!P5 STG.E.U8 desc[UR36][R94.64+0x31], R81 ;  /* 0x000031515e00d986 */ /* 0x0001e2000c101124 */
[----:B------:R-:W-:Y:S05]  /*2fc0*/  @P2 BRA `(.L_x_89) ;  /* 0x00000000000c2947 */ /* 0x000fea0003800000 */
[----:B--2---:R-:W3:Y:S02]  /*2fd0*/  LDG.E.U8 R91, desc[UR36][R100.64+0x30] ;  /* 0x00003024645b7981 */ /* 0x004ee4000c1e1100 */
[----:B---3--:R-:W-:-:S05]  /*2fe0*/  PRMT R57, R91, 0x8880, RZ ;  /* 0x000088805b397816 */ /* 0x008fca00000000ff */
[----:B------:R-:W-:-:S07]  /*2ff0*/  IMAD R88, R57, R90, RZ ;  /* 0x0000005a39587224 */ /* 0x000fce00078e02ff */
.L_x_89:
[----:B------:R-:W-:Y:S05]  /*3000*/  BSYNC B1 ;  /* 0x0000000000017941 */ /* 0x000fea0003800000 */
.L_x_88:
[C---:B------:R-:W-:Y:S01]  /*3010*/  ISETP.LT.OR P4, PT, R3.reuse, 0x32, !P1 ;  /* 0x000000320300780c */ /* 0x040fe20004f81670 */
[----:B---3--:R-:W-:Y:S01]  /*3020*/  @!P2 IMAD R57, R82, R89, R88 ;  /* 0x000000595239a224 */ /* 0x008fe200078e0258 */
[----:B------:R-:W-:Y:S01]  /*3030*/  BSSY B1, `(.L_x_90) ;  /* 0x000000b000017945 */ /* 0x000fe20003800000 */
[----:B------:R-:W-:Y:S02]  /*3040*/  ISETP.LT.OR P3, PT, R3, 0x39, !P0 ;  /* 0x000000390300780c */ /* 0x000fe40004761670 */
[----:B------:R-:W-:Y:S01]  /*3050*/  IADD3 R107, P5, R107, 0x80, RZ ;  /* 0x000000806b6b7810 */ /* 0x000fe20007fbe0ff */
[----:B------:R3:W-:Y:S01]  /*3060*/  @!P2 STG.E.U8 desc[UR36][R6.64+0x30], R57 ;  /* 0x000030390600a986 */ /* 0x0007e2000c101124 */
[C---:B------:R-:W-:Y:S02]  /*3070*/  ISETP.LT.OR P2, PT, R3.reuse, 0x39, !P1 ;  /* 0x000000390300780c */ /* 0x040fe40004f41670 */
[C---:B------:R-:W-:Y:S02]  /*3080*/  ISETP.LT.OR P0, PT, R3.reuse, 0x3a, !P0 ;  /* 0x0000003a0300780c */ /* 0x040fe40004701670 */
[----:B------:R-:W-:-:S02]  /*3090*/  ISETP.LT.OR P1, PT, R3, 0x3a, !P1 ;  /* 0x0000003a0300780c */ /* 0x000fc40004f21670 */
[----:B------:R-:W-:Y:S11]  /*30a0*/  @P4 BRA `(.L_x_91) ;  /* 0x00000000000c4947 */ /* 0x000ff60003800000 */
[----:B--2---:R-:W3:Y:S02]  /*30b0*/  LDG.E.U8 R91, desc[UR36][R100.64+0x31] ;  /* 0x00003124645b7981 */ /* 0x004ee4000c1e1100 */
[----:B---3--:R-:W-:-:S05]  /*30c0*/  PRMT R57, R91, 0x8880, RZ ;  /* 0x000088805b397816 */ /* 0x008fca00000000ff */
[----:B------:R-:W-:-:S07]  /*30d0*/  IMAD R88, R57, R90, RZ ;  /* 0x0000005a39587224 */ /* 0x000fce00078e02ff */
.L_x_91:
[----:B------:R-:W-:Y:S05]  /*30e0*/  BSYNC B1 ;  /* 0x0000000000017941 */ /* 0x000fea0003800000 */
.L_x_90:
[----:B------:R-:W-:Y:S01]  /*30f0*/  @!P4 IMAD R83, R83, R89, R88 ;  /* 0x000000595353c224 */ /* 0x000fe200078e0258 */
[----:B------:R-:W-:Y:S04]  /*3100*/  BSSY B1, `(.L_x_92) ;  /* 0x0000006000017945 */ /* 0x000fe80003800000 */
[----:B------:R0:W-:Y:S01]  /*3110*/  @!P4 STG.E.U8 desc[UR36][R6.64+0x31], R83 ;  /* 0x000031530600c986 */ /* 0x0001e2000c101124 */
[----:B------:R-:W-:Y:S05]  /*3120*/  @P3 BRA `(.L_x_93) ;  /* 0x00000000000c3947 */ /* 0x000fea0003800000 */
[----:B--2---:R-:W3:Y:S02]  /*3130*/  LDG.E.U8 R91, desc[UR36][R96.64+0x38] ;  /* 0x00003824605b7981 */ /* 0x004ee4000c1e1100 */
[----:B---3--:R-:W-:-:S05]  /*3140*/  PRMT R57, R91, 0x8880, RZ ;  /* 0x000088805b397816 */ /* 0x008fca00000000ff */
[----:B------:R-:W-:-:S07]  /*3150*/  IMAD R88, R57, R90, RZ ;  /* 0x0000005a39587224 */ /* 0x000fce00078e02ff */
.L_x_93:
[----:B------:R-:W-:Y:S05]  /*3160*/  BSYNC B1 ;  /* 0x0000000000017941 */ /* 0x000fea0003800000 */
.L_x_92:
[----:B---3--:R-:W-:Y:S01]  /*3170*/  @!P3 IMAD R57, R84, R89, R88 ;  /* 0x000000595439b224 */ /* 0x008fe200078e0258 */
[----:B------:R-:W-:Y:S01]  /*3180*/  BSSY B1, `(.L_x_94) ;  /* 0x0000007000017945 */ /* 0x000fe20003800000 */
[----:B----4-:R-:W-:-:S03]  /*3190*/  IMAD.X R59, RZ, RZ, R5, P5 ;  /* 0x000000ffff3b7224 */ /* 0x010fc600028e0605 */
[----:B------:R3:W-:Y:S01]  /*31a0*/  @!P3 STG.E.U8 desc[UR36][R94.64+0x38], R57 ;  /* 0x000038395e00b986 */ /* 0x0007e2000c101124 */
[----:B------:R-:W-:Y:S05]  /*31b0*/  @P0 BRA `(.L_x_95) ;  /* 0x00000000000c0947 */ /* 0x000fea0003800000 */
[----:B--2---:R-:W2:Y:S02]  /*31c0*/  LDG.E.U8 R91, desc[UR36][R96.64+0x39] ;  /* 0x00003924605b7981 */ /* 0x004ea4000c1e1100 */
[----:B--2---:R-:W-:-:S05]  /*31d0*/  PRMT R5, R91, 0x8880, RZ ;  /* 0x000088805b057816 */ /* 0x004fca00000000ff */
[----:B------:R-:W-:-:S07]  /*31e0*/  IMAD R88, R5, R90, RZ ;  /* 0x0000005a05587224 */ /* 0x000fce00078e02ff */
.L_x_95:
[----:B------:R-:W-:Y:S05]  /*31f0*/  BSYNC B1 ;  /* 0x0000000000017941 */ /* 0x000fea0003800000 */
.L_x_94:
[----:B------:R-:W-:Y:S01]  /*3200*/  @!P0 IMAD R85, R85, R89, R88 ;  /* 0x0000005955558224 */ /* 0x000fe200078e0258 */
[----:B------:R-:W-:Y:S01]  /*3210*/  BSSY B1, `(.L_x_96) ;  /* 0x0000007000017945 */ /* 0x000fe20003800000 */
[----:B------:R-:W-:-:S03]  /*3220*/  IMAD R4, R59, R92, RZ ;  /* 0x0000005c3b047224 */ /* 0x000fc600078e02ff */
[----:B------:R4:W-:Y:S01]  /*3230*/  @!P0 STG.E.U8 desc[UR36][R94.64+0x39], R85 ;  /* 0x000039555e008986 */ /* 0x0009e2000c101124 */
[----:B------:R-:W-:Y:S05]  /*3240*/  @P2 BRA `(.L_x_97) ;  /* 0x00000000000c2947 */ /* 0x000fea0003800000 */
[----:B--2---:R-:W2:Y:S02]  /*3250*/  LDG.E.U8 R91, desc[UR36][R100.64+0x38] ;  /* 0x00003824645b7981 */ /* 0x004ea4000c1e1100 */
[----:B--2---:R-:W-:-:S05]  /*3260*/  PRMT R5, R91, 0x8880, RZ ;  /* 0x000088805b057816 */ /* 0x004fca00000000ff */
[----:B------:R-:W-:-:S07]  /*3270*/  IMAD R88, R5, R90, RZ ;  /* 0x0000005a05587224 */ /* 0x000fce00078e02ff */
.L_x_97:
[----:B------:R-:W-:Y:S05]  /*3280*/  BSYNC B1 ;  /* 0x0000000000017941 */ /* 0x000fea0003800000 */
.L_x_96:
[----:B------:R-:W-:Y:S01]  /*3290*/  @!P2 IMAD R5, R86, R89, R88 ;  /* 0x000000595605a224 */ /* 0x000fe200078e0258 */
[----:B------:R-:W-:Y:S01]  /*32a0*/  BSSY B1, `(.L_x_98) ;  /* 0x0000009000017945 */ /* 0x000fe20003800000 */
[C---:B---3--:R-:W-:Y:S02]  /*32b0*/  IMAD R57, R107.reuse, R93, R4 ;  /* 0x0000005d6b397224 */ /* 0x048fe400078e0204 */
[CC--:B------:R-:W-:Y:S01]  /*32c0*/  IMAD.WIDE.U32 R98, R107.reuse, R92.reuse, R98 ;  /* 0x0000005c6b627225 */ /* 0x0c0fe200078e0062 */
[----:B------:R3:W-:Y:S03]  /*32d0*/  @!P2 STG.E.U8 desc[UR36][R6.64+0x38], R5 ;  /* 0x000038050600a986 */ /* 0x0007e6000c101124 */
[----:B------:R-:W-:Y:S01]  /*32e0*/  IMAD.WIDE.U32 R92, R107, R92, R20 ;  /* 0x0000005c6b5c7225 */ /* 0x000fe200078e0014 */
[----:B------:R-:W-:Y:S06]  /*32f0*/  @P1 BRA `(.L_x_99) ;  /* 0x00000000000c1947 */ /* 0x000fec0003800000 */
[----:B--2---:R-:W3:Y:S02]  /*3300*/  LDG.E.U8 R91, desc[UR36][R100.64+0x39] ;  /* 0x00003924645b7981 */ /* 0x004ee4000c1e1100 */
[----:B---3--:R-:W-:-:S05]  /*3310*/  PRMT R5, R91, 0x8880, RZ ;  /* 0x000088805b057816 */ /* 0x008fca00000000ff */
[----:B------:R-:W-:-:S07]  /*3320*/  IMAD R88, R5, R90, RZ ;  /* 0x0000005a05587224 */ /* 0x000fce00078e02ff */
.L_x_99:
[----:B------:R-:W-:Y:S05]  /*3330*/  BSYNC B1 ;  /* 0x0000000000017941 */ /* 0x000fea0003800000 */
.L_x_98:
[----:B------:R-:W-:Y:S01]  /*3340*/  @!P1 IMAD R87, R87, R89, R88 ;  /* 0x0000005957579224 */ /* 0x000fe200078e0258 */
[----:B------:R-:W-:Y:S01]  /*3350*/  ISETP.GE.AND P2, PT, R102, 0x81, PT ;  /* 0x000000816600780c */ /* 0x000fe20003f46270 */
[----:B------:R-:W-:Y:S01]  /*3360*/  BSSY B1, `(.L_x_100) ;  /* 0x000000c000017945 */ /* 0x000fe20003800000 */
[----:B------:R-:W-:Y:S02]  /*3370*/  IADD3 R4, P5, R92, R12, RZ ;  /* 0x0000000c5c047210 */ /* 0x000fe40007fbe0ff */
[----:B------:R0:W-:Y:S01]  /*3380*/  @!P1 STG.E.U8 desc[UR36][R6.64+0x39], R87 ;  /* 0x0000395706009986 */ /* 0x0001e2000c101124 */
[----:B------:R-:W-:Y:S02]  /*3390*/  ISETP.LT.OR P1, PT, R3, 0x1, !P2 ;  /* 0x000000010300780c */ /* 0x000fe40005721670 */
[----:B---3--:R-:W-:Y:S02]  /*33a0*/  IADD3.X R5, R13, R93, R57, P5, !PT ;  /* 0x0000005d0d057210 */ /* 0x008fe40002ffe439 */
[----:B------:R-:W-:-:S02]  /*33b0*/  ISETP.GE.AND P0, PT, R102, 0x89, PT ;  /* 0x000000896600780c */ /* 0x000fc40003f06270 */
[----:B------:R-:W-:Y:S02]  /*33c0*/  IADD3 R12, P4, P3, R14, R12, R98 ;  /* 0x0000000c0e0c7210 */ /* 0x000fe40007b9e062 */
[----:B------:R-:W-:-:S05]  /*33d0*/  ISETP.LT.OR P5, PT, R3, 0x2, !P2 ;  /* 0x000000020300780c */ /* 0x000fca00057a1670 */
[----:B0-----:R-:W-:Y:S08]  /*33e0*/  @P1 BRA `(.L_x_101) ;  /* 0x00000000000c1947 */ /* 0x001ff00003800000 */
[----:B--2---:R-:W2:Y:S02]  /*33f0*/  LDG.E.U8 R91, desc[UR36][R4.64] ;  /* 0x00000024045b7981 */ /* 0x004ea4000c1e1100 */
[----:B--2---:R-:W-:-:S05]  /*3400*/  PRMT R7, R91, 0x8880, RZ ;  /* 0x000088805b077816 */ /* 0x004fca00000000ff */
[----:B------:R-:W-:-:S07]  /*3410*/  IMAD R88, R7, R90, RZ ;  /* 0x0000005a07587224 */ /* 0x000fce00078e02ff */
.L_x_101:
[----:B------:R-:W-:Y:S05]  /*3420*/  BSYNC B1 ;  /* 0x0000000000017941 */ /* 0x000fea0003800000 */
.L_x_100:
[----:B------:R-:W-:Y:S01]  /*3430*/  @!P1 IMAD R7, R24, R89, R88 ;  /* 0x0000005918079224 */ /* 0x000fe200078e0258 */
[----:B------:R-:W-:Y:S01]  /*3440*/  BSSY B1, `(.L_x_102) ;  /* 0x0000007000017945 */ /* 0x000fe20003800000 */
[----:B------:R-:W-:-:S03]  /*3450*/  IMAD.IADD R98, R57, 0x1, R99 ;  /* 0x0000000139627824 */ /* 0x000fc600078e0263 */
[----:B------:R0:W-:Y:S01]  /*3460*/  @!P1 STG.E.U8 desc[UR36][R8.64], R7 ;  /* 0x0000000708009986 */ /* 0x0001e2000c101124 */
[----:B------:R-:W-:Y:S05]  /*3470*/  @P5 BRA `(.L_x_103) ;  /* 0x00000000000c5947 */ /* 0x000fea0003800000 */
[----:B--2---:R-:W0:Y:S02]  /*3480*/  LDG.E.U8 R91, desc[UR36][R4.64+0x1] ;  /* 0x00000124045b7981 */ /* 0x004e24000c1e1100 */
[----:B0-----:R-:W-:-:S05]  /*3490*/  PRMT R7, R91, 0x8880, RZ ;  /* 0x000088805b077816 */ /* 0x001fca00000000ff */
[----:B------:R-:W-:-:S07]  /*34a0*/  IMAD R88, R7, R90, RZ ;  /* 0x0000005a07587224 */ /* 0x000fce00078e02ff */
.L_x_103:
[----:B------:R-:W-:Y:S05]  /*34b0*/  BSYNC B1 ;  /* 0x0000000000017941 */ /* 0x000fea0003800000 */
.L_x_102:
[----:B------:R-:W-:Y:S01]  /*34c0*/  ISETP.LT.OR P1, PT, R3, 0x1, !P0 ;  /* 0x000000010300780c */ /* 0x000fe20004721670 */
[----:B------:R-:W-:Y:S01]  /*34d0*/  @!P5 IMAD R25, R25, R89, R88 ;  /* 0x000000591919d224 */ /* 0x000fe200078e0258 */
[----:B------:R-:W-:Y:S01]  /*34e0*/  BSSY B1, `(.L_x_104) ;  /* 0x000000a000017945 */ /* 0x000fe20003800000 */
[----:B------:R-:W-:Y:S02]  /*34f0*/  IADD3.X R13, R21, R13, R98, P4, P3 ;  /* 0x0000000d150d7210 */ /* 0x000fe400027e6462 */
[C---:B------:R-:W-:Y:S01]  /*3500*/  ISETP.LT.OR P4, PT, R3.reuse, 0x2, !P0 ;  /* 0x000000020300780c */ /* 0x040fe20004781670 */
[----:B------:R3:W-:Y:S01]  /*3510*/  @!P5 STG.E.U8 desc[UR36][R8.64+0x1], R25 ;  /* 0x000001190800d986 */ /* 0x0007e2000c101124 */
[C---:B------:R-:W-:Y:S02]  /*3520*/  ISETP.LT.OR P5, PT, R3.reuse, 0x9, !P2 ;  /* 0x000000090300780c */ /* 0x040fe400057a1670 */
[----:B------:R-:W-:-:S04]  /*3530*/  ISETP.LT.OR P3, PT, R3, 0xa, !P2 ;  /* 0x0000000a0300780c */ /* 0x000fc80005761670 */
[----:B------:R-:W-:Y:S09]  /*3540*/  @P1 BRA `(.L_x_105) ;  /* 0x00000000000c1947 */ /* 0x000ff20003800000 */
[----:B--2---:R-:W0:Y:S02]  /*3550*/  LDG.E.U8 R91, desc[UR36][R12.64] ;  /* 0x000000240c5b7981 */ /* 0x004e24000c1e1100 */
[----:B0-----:R-:W-:-:S05]  /*3560*/  PRMT R7, R91, 0x8880, RZ ;  /* 0x000088805b077816 */ /* 0x001fca00000000ff */
[----:B------:R-:W-:-:S07]  /*3570*/  IMAD R88, R7, R90, RZ ;  /* 0x0000005a07587224 */ /* 0x000fce00078e02ff */
.L_x_105:
[----:B------:R-:W-:Y:S05]  /*3580*/  BSYNC B1 ;  /* 0x0000000000017941 */ /* 0x000fea0003800000 */
.L_x_104:
[----:B0-----:R-:W-:Y:S01]  /*3590*/  @!P1 IMAD R7, R26, R89, R88 ;  /* 0x000000591a079224 */ /* 0x001fe200078e0258 */
[----:B------:R-:W-:Y:S04]  /*35a0*/  BSSY B1, `(.L_x_106) ;  /* 0x0000006000017945 */ /* 0x000fe80003800000 */
[----:B------:R0:W-:Y:S01]  /*35b0*/  @!P1 STG.E.U8 desc[UR36][R10.64], R7 ;  /* 0x000000070a009986 */ /* 0x0001e2000c101124 */
[----:B------:R-:W-:Y:S05]  /*35c0*/  @P4 BRA `(.L_x_107) ;  /* 0x00000000000c4947 */ /* 0x000fea0003800000 */
[----:B--2---:R-:W0:Y:S02]  /*35d0*/  LDG.E.U8 R91, desc[UR36][R12.64+0x1] ;  /* 0x000001240c5b7981 */ /* 0x004e24000c1e1100 */
[----:B0-----:R-:W-:-:S05]  /*35e0*/  PRMT R7, R91, 0x8880, RZ ;  /* 0x000088805b077816 */ /* 0x001fca00000000ff */
[----:B------:R-:W-:-:S07]  /*35f0*/  IMAD R88, R7, R90, RZ ;  /* 0x0000005a07587224 */ /* 0x000fce00078e02ff */
.L_x_107:
[----:B------:R-:W-:Y:S05]  /*3600*/  BSYNC B1 ;  /* 0x0000000000017941 */ /* 0x000fea0003800000 */
.L_x_106:
[----:B------:R-:W-:Y:S01]  /*3610*/  @!P4 IMAD R27, R27, R89, R88 ;  /* 0x000000591b1bc224 */ /* 0x000fe200078e0258 */
[----:B------:R-:W-:Y:S04]  /*3620*/  BSSY B1, `(.L_x_108) ;  /* 0x0000006000017945 */ /* 0x000fe80003800000 */
[----:B------:R0:W-:Y:S01]  /*3630*/  @!P4 STG.E.U8 desc[UR36][R10.64+0x1], R27 ;  /* 0x0000011b0a00c986 */ /* 0x0001e2000c101124 */
[----:B------:R-:W-:Y:S05]  /*3640*/  @P5 BRA `(.L_x_109) ;  /* 0x00000000000c5947 */ /* 0x000fea0003800000 */
[----:B--2---:R-:W0:Y:S02]  /*3650*/  LDG.E.U8 R91, desc[UR36][R4.64+0x8] ;  /* 0x00000824045b7981 */ /* 0x004e24000c1e1100 */
[----:B0-----:R-:W-:-:S05]  /*3660*/  PRMT R7, R91, 0x8880, RZ ;  /* 0x000088805b077816 */ /* 0x001fca00000000ff */
[----:B------:R-:W-:-:S07]  /*3670*/  IMAD R88, R7, R90, RZ ;  /* 0x0000005a07587224 */ /* 0x000fce00078e02ff */
.L_x_109:
[----:B------:R-:W-:Y:S05]  /*3680*/  BSYNC B1 ;  /* 0x0000000000017941 */ /* 0x000fea0003800000 */
.L_x_108:
[----:B0-----:R-:W-:Y:S01]  /*3690*/  @!P5 IMAD R7, R28, R89, R88 ;  /* 0x000000591c07d224 */ /* 0x001fe200078e0258 */
[----:B------:R-:W-:Y:S04]  /*36a0*/  BSSY B1, `(.L_x_110) ;  /* 0x0000006000017945 */ /* 0x000fe80003800000 */
[----:B------:R0:W-:Y:S01]  /*36b0*/  @!P5 STG.E.U8 desc[UR36][R8.64+0x8], R7 ;  /* 0x000008070800d986 */ /* 0x0001e2000c101124 */
[----:B------:R-:W-:Y:S05]  /*36c0*/  @P3 BRA `(.L_x_111) ;  /* 0x00000000000c3947 */ /* 0x000fea0003800000 */
[----:B--2---:R-:W0:Y:S02]  /*36d0*/  LDG.E.U8 R91, desc[UR36][R4.64+0x9] ;  /* 0x00000924045b7981 */ /* 0x004e24000c1e1100 */
[----:B0-----:R-:W-:-:S05]  /*36e0*/  PRMT R7, R91, 0x8880, RZ ;  /* 0x000088805b077816 */ /* 0x001fca00000000ff */
[----:B------:R-:W-:-:S07]  /*36f0*/  IMAD R88, R7, R90, RZ ;  /* 0x0000005a07587224 */ /* 0x000fce00078e02ff */
.L_x_111:
[----:B------:R-:W-:Y:S05]  /*3700*/  BSYNC B1 ;  /* 0x0000000000017941 */ /* 0x000fea0003800000 */
.L_x_110:
[----:B------:R-:W-:Y:S01]  /*3710*/  ISETP.LT.OR P5, PT, R3, 0x9, !P0 ;  /* 0x000000090300780c */ /* 0x000fe200047a1670 */
[----:B------:R-:W-:Y:S01]  /*3720*/  @!P3 IMAD R29, R29, R89, R88 ;  /* 0x000000591d1db224 */ /* 0x000fe200078e0258 */
[----:B------:R-:W-:Y:S01]  /*3730*/  BSSY B1, `(.L_x_112) ;  /* 0x0000009000017945 */ /* 0x000fe20003800000 */
[C---:B------:R-:W-:Y:S02]  /*3740*/  ISETP.LT.OR P4, PT, R3.reuse, 0xa, !P0 ;  /* 0x0000000a0300780c */ /* 0x040fe40004781670 */
[C---:B------:R-:W-:Y:S01]  /*3750*/  ISETP.LT.OR P1, PT, R3.reuse, 0x12, !P2 ;  /* 0x000000120300780c */ /* 0x040fe20005721670 */
[----:B------:R0:W-:Y:S01]  /*3760*/  @!P3 STG.E.U8 desc[UR36][R8.64+0x9], R29 ;  /* 0x0000091d0800b986 */ /* 0x0001e2000c101124 */
[----:B------:R-:W-:-:S06]  /*3770*/  ISETP.LT.OR P3, PT, R3, 0x11, !P2 ;  /* 0x000000110300780c */ /* 0x000fcc0005761670 */
[----:B------:R-:W-:Y:S07]  /*3780*/  @P5 BRA `(.L_x_113) ;  /* 0x00000000000c5947 */ /* 0x000fee0003800000 */
[----:B--2---:R-:W0:Y:S02]  /*3790*/  LDG.E.U8 R91, desc[UR36][R12.64+0x8] ;  /* 0x000008240c5b7981 */ /* 0x004e24000c1e1100 */
[----:B0-----:R-:W-:-:S05]  /*37a0*/  PRMT R7, R91, 0x8880, RZ ;  /* 0x000088805b077816 */ /* 0x001fca00000000ff */
[----:B------:R-:W-:-:S07]  /*37b0*/  IMAD R88, R7, R90, RZ ;  /* 0x0000005a07587224 */ /* 0x000fce00078e02ff */
.L_x_113:
[----:B------:R-:W-:Y:S05]  /*37c0*/  BSYNC B1 ;  /* 0x0000000000017941 */ /* 0x000fea0003800000 */
.L_x_112:
[----:B0-----:R-:W-:Y:S01]  /*37d0*/  @!P5 IMAD R7, R30, R89, R88 ;  /* 0x000000591e07d224 */ /* 0x001fe200078e0258 */
[----:B------:R-:W-:Y:S04]  /*37e0*/  BSSY B1, `(.L_x_114) ;  /* 0x0000006000017945 */ /* 0x000fe80003800000 */
[----:B------:R0:W-:Y:S01]  /*37f0*/  @!P5 STG.E.U8 desc[UR36][R10.64+0x8], R7 ;  /* 0x000008070a00d986 */ /* 0x0001e2000c101124 */
[----:B------:R-:W-:Y:S05]  /*3800*/  @P4 BRA `(.L_x_115) ;  /* 0x00000000000c4947 */ /* 0x000fea0003800000 */
[----:B--2---:R-:W0:Y:S02]  /*3810*/  LDG.E.U8 R91, desc[UR36][R12.64+0x9] ;  /* 0x000009240c5b7981 */ /* 0x004e24000c1e1100 */
[----:B0-----:R-:W-:-:S05]  /*3820*/  PRMT R7, R91, 0x8880, RZ ;  /* 0x000088805b077816 */ /* 0x001fca00000000ff */
[----:B------:R-:W-:-:S07]  /*3830*/  IMAD R88, R7, R90, RZ ;  /* 0x0000005a07587224 */ /* 0x000fce00078e02ff */
.L_x_115:
[----:B------:R-:W-:Y:S05]  /*3840*/  BSYNC B1 ;  /* 0x0000000000017941 */ /* 0x000fea0003800000 */
.L_x_114:
[----:B------:R-:W-:Y:S01]  /*3850*/  @!P4 IMAD R31, R31, R89, R88 ;  /* 0x000000591f1fc224 */ /* 0x000fe200078e0258 */
[----:B------:R-:W-:Y:S04]  /*3860*/  BSSY B1, `(.L_x_116) ;  /* 0x0000006000017945 */ /* 0x000fe80003800000 */
[----:B------:R0:W-:Y:S01]  /*3870*/  @!P4 STG.E.U8 desc[UR36][R10.64+0x9], R31 ;  /* 0x0000091f0a00c986 */ /* 0x0001e2000c101124 */
[----:B------:R-:W-:Y:S05]  /*3880*/  @P3 BRA `(.L_x_117) ;  /* 0x00000000000c3947 */ /* 0x000fea0003800000 */
[----:B--2---:R-:W0:Y:S02]  /*3890*/  LDG.E.U8 R91, desc[UR36][R4.64+0x10] ;  /* 0x00001024045b7981 */ /* 0x004e24000c1e1100 */
[----:B0-----:R-:W-:-:S05]  /*38a0*/  PRMT R7, R91, 0x8880, RZ ;  /* 0x000088805b077816 */ /* 0x001fca00000000ff */
[----:B------:R-:W-:-:S07]  /*38b0*/  IMAD R88, R7, R90, RZ ;  /* 0x0000005a07587224 */ /* 0x000fce00078e02ff */
.L_x_117:
[----:B------:R-:W-:Y:S05]  /*38c0*/  BSYNC B1 ;  /* 0x0000000000017941 */ /* 0x000fea0003800000 */
.L_x_116:
[----:B0-----:R-:W-:Y:S01]  /*38d0*/  @!P3 IMAD R7, R32, R89, R88 ;  /* 0x000000592007b224 */ /* 0x001fe200078e0258 */
[----:B------:R-:W-:Y:S04]  /*38e0*/  BSSY B1, `(.L_x_118) ;  /* 0x0000006000017945 */ /* 0x000fe80003800000 */
[----:B------:R0:W-:Y:S01]  /*38f0*/  @!P3 STG.E.U8 desc[UR36][R8.64+0x10], R7 ;  /* 0x000010070800b986 */ /* 0x0001e2000c101124 */
[----:B------:R-:W-:Y:S05]  /*3900*/  @P1 BRA `(.L_x_119) ;  /* 0x00000000000c1947 */ /* 0x000fea0003800000 */
[----:B--2---:R-:W0:Y:S02]  /*3910*/  LDG.E.U8 R91, desc[UR36][R4.64+0x11] ;  /* 0x00001124045b7981 */ /* 0x004e24000c1e1100 */
[----:B0-----:R-:W-:-:S05]  /*3920*/  PRMT R7, R91, 0x8880, RZ ;  /* 0x000088805b077816 */ /* 0x001fca00000000ff */
[----:B------:R-:W-:-:S07]  /*3930*/  IMAD R88, R7, R90, RZ ;  /* 0x0000005a07587224 */ /* 0x000fce00078e02ff */
.L_x_119:
[----:B------:R-:W-:Y:S05]  /*3940*/  BSYNC B1 ;  /* 0x0000000000017941 */ /* 0x000fea0003800000 */
.L_x_118:
        /* <DEDUP_REMOVED lines=11> */
.L_x_121:
[----:B------:R-:W-:Y:S05]  /*3a00*/  BSYNC B1 ;  /* 0x0000000000017941 */ /* 0x000fea0003800000 */
.L_x_120:
[----:B0-----:R-:W-:Y:S01]  /*3a10*/  @!P4 IMAD R7, R34, R89, R88 ;  /* 0x000000592207c224 */ /* 0x001fe200078e0258 */
[----:B------:R-:W-:Y:S04]  /*3a20*/  BSSY B1, `(.L_x_122) ;  /* 0x0000006000017945 */ /* 0x000fe80003800000 */
[----:B------:R0:W-:Y:S01]  /*3a30*/  @!P4 STG.E.U8 desc[UR36][R10.64+0x10], R7 ;  /* 0x000010070a00c986 */ /* 0x0001e2000c101124 */
[----:B------:R-:W-:Y:S05]  /*3a40*/  @P3 BRA `(.L_x_123) ;  /* 0x00000000000c3947 */ /* 0x000fea0003800000 */
[----:B--2---:R-:W0:Y:S02]  /*3a50*/  LDG.E.U8 R91, desc[UR36][R12.64+0x11] ;  /* 0x000011240c5b7981 */ /* 0x004e24000c1e1100 */
[----:B0-----:R-:W-:-:S05]  /*3a60*/  PRMT R7, R91, 0x8880, RZ ;  /* 0x000088805b077816 */ /* 0x001fca00000000ff */
[----:B------:R-:W-:-:S07]  /*3a70*/  IMAD R88, R7, R90, RZ ;  /* 0x0000005a07587224 */ /* 0x000fce00078e02ff */
.L_x_123:
[----:B------:R-:W-:Y:S05]  /*3a80*/  BSYNC B1 ;  /* 0x0000000000017941 */ /* 0x000fea0003800000 */
.L_x_122:
[----:B------:R-:W-:Y:S01]  /*3a90*/  @!P3 IMAD R35, R35, R89, R88 ;  /* 0x000000592323b224 */ /* 0x000fe200078e0258 */
[----:B------:R-:W-:Y:S04]  /*3aa0*/  BSSY B1, `(.L_x_124) ;  /* 0x0000006000017945 */ /* 0x000fe80003800000 */
[----:B------:R0:W-:Y:S01]  /*3ab0*/  @!P3 STG.E.U8 desc[UR36][R10.64+0x11], R35 ;  /* 0x000011230a00b986 */ /* 0x0001e2000c101124 */
[----:B------:R-:W-:Y:S05]  /*3ac0*/  @P5 BRA `(.L_x_125) ;  /* 0x00000000000c5947 */ /* 0x000fea0003800000 */
[----:B--2---:R-:W0:Y:S02]  /*3ad0*/  LDG.E.U8 R91, desc[UR36][R4.64+0x18] ;  /* 0x00001824045b7981 */ /* 0x004e24000c1e1100 */
[----:B0-----:R-:W-:-:S05]  /*3ae0*/  PRMT R7, R91, 0x8880, RZ ;  /* 0x000088805b077816 */ /* 0x001fca00000000ff */
[----:B------:R-:W-:-:S07]  /*3af0*/  IMAD R88, R7, R90, RZ ;  /* 0x0000005a07587224 */ /* 0x000fce00078e02ff */
.L_x_125:
[----:B------:R-:W-:Y:S05]  /*3b00*/  BSYNC B1 ;  /* 0x0000000000017941 */ /* 0x000fea0003800000 */
.L_x_124:
[----:B0-----:R-:W-:Y:S01]  /*3b10*/  @!P5 IMAD R7, R36, R89, R88 ;  /* 0x000000592407d224 */ /* 0x001fe200078e0258 */
[----:B------:R-:W-:Y:S04]  /*3b20*/  BSSY B1, `(.L_x_126) ;  /* 0x0000006000017945 */ /* 0x000fe80003800000 */
[----:B------:R0:W-:Y:S01]  /*3b30*/  @!P5 STG.E.U8 desc[UR36][R8.64+0x18], R7 ;  /* 0x000018070800d986 */ /* 0x0001e2000c101124 */
[----:B------:R-:W-:Y:S05]  /*3b40*/  @P1 BRA `(.L_x_127) ;  /* 0x00000000000c1947 */ /* 0x000fea0003800000 */
[----:B--2---:R-:W0:Y:S02]  /*3b50*/  LDG.E.U8 R91, desc[UR36][R4.64+0x19] ;  /* 0x00001924045b7981 */ /* 0x004e24000c1e1100 */
[----:B0-----:R-:W-:-:S05]  /*3b60*/  PRMT R7, R91, 0x8880, RZ ;  /* 0x000088805b077816 */ /* 0x001fca00000000ff */
[----:B------:R-:W-:-:S07]  /*3b70*/  IMAD R88, R7, R90, RZ ;  /* 0x0000005a07587224 */ /* 0x000fce00078e02ff */
.L_x_127:
[----:B------:R-:W-:Y:S05]  /*3b80*/  BSYNC B1 ;  /* 0x0000000000017941 */ /* 0x000fea0003800000 */
.L_x_126:
        /* <DEDUP_REMOVED lines=11> */
.L_x_129:
[----:B------:R-:W-:Y:S05]  /*3c40*/  BSYNC B1 ;  /* 0x0000000000017941 */ /* 0x000fea0003800000 */
.L_x_128:
[----:B0-----:R-:W-:Y:S01]  /*3c50*/  @!P4 IMAD R7, R38, R89, R88 ;  /* 0x000000592607c224 */ /* 0x001fe200078e0258 */
[----:B------:R-:W-:Y:S04]  /*3c60*/  BSSY B1, `(.L_x_130) ;  /* 0x0000006000017945 */ /* 0x000fe80003800000 */
[----:B------:R0:W-:Y:S01]  /*3c70*/  @!P4 STG.E.U8 desc[UR36][R10.64+0x18], R7 ;  /* 0x000018070a00c986 */ /* 0x0001e2000c101124 */
[----:B------:R-:W-:Y:S05]  /*3c80*/  @P3 BRA `(.L_x_131) ;  /* 0x00000000000c3947 */ /* 0x000fea0003800000 */
[----:B--2---:R-:W0:Y:S02]  /*3c90*/  LDG.E.U8 R91, desc[UR36][R12.64+0x19] ;  /* 0x000019240c5b7981 */ /* 0x004e24000c1e1100 */
[----:B0-----:R-:W-:-:S05]  /*3ca0*/  PRMT R7, R91, 0x8880, RZ ;  /* 0x000088805b077816 */ /* 0x001fca00000000ff */
[----:B------:R-:W-:-:S07]  /*3cb0*/  IMAD R88, R7, R90, RZ ;  /* 0x0000005a07587224 */ /* 0x000fce00078e02ff */
.L_x_131:
[----:B------:R-:W-:Y:S05]  /*3cc0*/  BSYNC B1 ;  /* 0x0000000000017941 */ /* 0x000fea0003800000 */
.L_x_130:
[----:B------:R-:W-:Y:S01]  /*3cd0*/  @!P3 IMAD R39, R39, R89, R88 ;  /* 0x000000592727b224 */ /* 0x000fe200078e0258 */
[----:B------:R-:W-:Y:S04]  /*3ce0*/  BSSY B1, `(.L_x_132) ;  /* 0x0000006000017945 */ /* 0x000fe80003800000 */
[----:B------:R0:W-:Y:S01]  /*3cf0*/  @!P3 STG.E.U8 desc[UR36][R10.64+0x19], R39 ;  /* 0x000019270a00b986 */ /* 0x0001e2000c101124 */
[----:B------:R-:W-:Y:S05]  /*3d00*/  @P5 BRA `(.L_x_133) ;  /* 0x00000000000c5947 */ /* 0x000fea0003800000 */
[----:B--2---:R-:W0:Y:S02]  /*3d10*/  LDG.E.U8 R91, desc[UR36][R4.64+0x20] ;  /* 0x00002024045b7981 */ /* 0x004e24000c1e1100 */
[----:B0-----:R-:W-:-:S05]  /*3d20*/  PRMT R7, R91, 0x8880, RZ ;  /* 0x000088805b077816 */ /* 0x001fca00000000ff */
[----:B------:R-:W-:-:S07]  /*3d30*/  IMAD R88, R7, R90, RZ ;  /* 0x0000005a07587224 */ /* 0x000fce00078e02ff */
.L_x_133:
[----:B------:R-:W-:Y:S05]  /*3d40*/  BSYNC B1 ;  /* 0x0000000000017941 */ /* 0x000fea0003800000 */
.L_x_132:
[----:B0-----:R-:W-:Y:S01]  /*3d50*/  @!P5 IMAD R7, R40, R89, R88 ;  /* 0x000000592807d224 */ /* 0x001fe200078e0258 */
[----:B------:R-:W-:Y:S04]  /*3d60*/  BSSY B1, `(.L_x_134) ;  /* 0x0000006000017945 */ /* 0x000fe80003800000 */
[----:B------:R0:W-:Y:S01]  /*3d70*/  @!P5 STG.E.U8 desc[UR36][R8.64+0x20], R7 ;  /* 0x000020070800d986 */ /* 0x0001e2000c101124 */
[----:B------:R-:W-:Y:S05]  /*3d80*/  @P1 BRA `(.L_x_135) ;  /* 0x00000000000c1947 */ /* 0x000fea0003800000 */
[----:B--2---:R-:W0:Y:S02]  /*3d90*/  LDG.E.U8 R91, desc[UR36][R4.64+0x21] ;  /* 0x00002124045b7981 */ /* 0x004e24000c1e1100 */
[----:B0-----:R-:W-:-:S05]  /*3da0*/  PRMT R7, R91, 0x8880, RZ ;  /* 0x000088805b077816 */ /* 0x001fca00000000ff */
[----:B------:R-:W-:-:S07]  /*3db0*/  IMAD R88, R7, R90, RZ ;  /* 0x0000005a07587224 */ /* 0x000fce00078e02ff */
.L_x_135:
[----:B------:R-:W-:Y:S05]  /*3dc0*/  BSYNC B1 ;  /* 0x0000000000017941 */ /* 0x000fea0003800000 */
.L_x_134:
        /* <DEDUP_REMOVED lines=11> */
.L_x_137:
[----:B------:R-:W-:Y:S05]  /*3e80*/  BSYNC B1 ;  /* 0x0000000000017941 */ /* 0x000fea0003800000 */
.L_x_136:
[----:B0-----:R-:W-:Y:S01]  /*3e90*/  @!P4 IMAD R7, R42, R89, R88 ;  /* 0x000000592a07c224 */ /* 0x001fe200078e0258 */
[----:B------:R-:W-:Y:S04]  /*3ea0*/  BSSY B1, `(.L_x_138) ;  /* 0x0000006000017945 */ /* 0x000fe80003800000 */
[----:B------:R0:W-:Y:S01]  /*3eb0*/  @!P4 STG.E.U8 desc[UR36][R10.64+0x20], R7 ;  /* 0x000020070a00c986 */ /* 0x0001e2000c101124 */
[----:B------:R-:W-:Y:S05]  /*3ec0*/  @P3 BRA `(.L_x_139) ;  /* 0x00000000000c3947 */ /* 0x000fea0003800000 */
[----:B--2---:R-:W0:Y:S02]  /*3ed0*/  LDG.E.U8 R91, desc[UR36][R12.64+0x21] ;  /* 0x000021240c5b7981 */ /* 0x004e24000c1e1100 */
[----:B0-----:R-:W-:-:S05]  /*3ee0*/  PRMT R7, R91, 0x8880, RZ ;  /* 0x000088805b077816 */ /* 0x001fca00000000ff */
[----:B------:R-:W-:-:S07]  /*3ef0*/  IMAD R88, R7, R90, RZ ;  /* 0x0000005a07587224 */ /* 0x000fce00078e02ff */
.L_x_139:
[----:B------:R-:W-:Y:S05]  /*3f00*/  BSYNC B1 ;  /* 0x0000000000017941 */ /* 0x000fea0003800000 */
.L_x_138:
[----:B------:R-:W-:Y:S01]  /*3f10*/  @!P3 IMAD R43, R43, R89, R88 ;  /* 0x000000592b2bb224 */ /* 0x000fe200078e0258 */
[----:B------:R-:W-:Y:S04]  /*3f20*/  BSSY B1, `(.L_x_140) ;  /* 0x0000006000017945 */ /* 0x000fe80003800000 */
[----:B------:R0:W-:Y:S01]  /*3f30*/  @!P3 STG.E.U8 desc[UR36][R10.64+0x21], R43 ;  /* 0x0000212b0a00b986 */ /* 0x0001e2000c101124 */
[----:B------:R-:W-:Y:S05]  /*3f40*/  @P5 BRA `(.L_x_141) ;  /* 0x00000000000c5947 */ /* 0x000fea0003800000 */
[----:B--2---:R-:W0:Y:S02]  /*3f50*/  LDG.E.U8 R91, desc[UR36][R4.64+0x28] ;  /* 0x00002824045b7981 */ /* 0x004e24000c1e1100 */
[----:B0-----:R-:W-:-:S05]  /*3f60*/  PRMT R7, R91, 0x8880, RZ ;  /* 0x000088805b077816 */ /* 0x001fca00000000ff */
[----:B------:R-:W-:-:S07]  /*3f70*/  IMAD R88, R7, R90, RZ ;  /* 0x0000005a07587224 */ /* 0x000fce00078e02ff */
.L_x_141:
[----:B------:R-:W-:Y:S05]  /*3f80*/  BSYNC B1 ;  /* 0x0000000000017941 */ /* 0x000fea0003800000 */
.L_x_140:
[----:B0-----:R-:W-:Y:S01]  /*3f90*/  @!P5 IMAD R7, R44, R89, R88 ;  /* 0x000000592c07d224 */ /* 0x001fe200078e0258 */
[----:B------:R-:W-:Y:S04]  /*3fa0*/  BSSY B1, `(.L_x_142) ;  /* 0x0000006000017945 */ /* 0x000fe80003800000 */
[----:B------:R0:W-:Y:S01]  /*3fb0*/  @!P5 STG.E.U8 desc[UR36][R8.64+0x28], R7 ;  /* 0x000028070800d986 */ /* 0x0001e2000c101124 */
[----:B------:R-:W-:Y:S05]  /*3fc0*/  @P1 BRA `(.L_x_143) ;  /* 0x00000000000c1947 */ /* 0x000fea0003800000 */
[----:B--2---:R-:W0:Y:S02]  /*3fd0*/  LDG.E.U8 R91, desc[UR36][R4.64+0x29] ;  /* 0x00002924045b7981 */ /* 0x004e24000c1e1100 */
[----:B0-----:R-:W-:-:S05]  /*3fe0*/  PRMT R7, R91, 0x8880, RZ ;  /* 0x000088805b077816 */ /* 0x001fca00000000ff */
[----:B------:R-:W-:-:S07]  /*3ff0*/  IMAD R88, R7, R90, RZ ;  /* 0x0000005a07587224 */ /* 0x000fce00078e02ff */
.L_x_143:
[----:B------:R-:W-:Y:S05]  /*4000*/  BSYNC B1 ;  /* 0x0000000000017941 */ /* 0x000fea0003800000 */
.L_x_142:
        /* <DEDUP_REMOVED lines=11> */
.L_x_145:
[----:B------:R-:W-:Y:S05]  /*40c0*/  BSYNC B1 ;  /* 0x0000000000017941 */ /* 0x000fea0003800000 */
.L_x_144:
[----:B0-----:R-:W-:Y:S01]  /*40d0*/  @!P4 IMAD R7, R46, R89, R88 ;  /* 0x000000592e07c224 */ /* 0x001fe200078e0258 */
[----:B------:R-:W-:Y:S04]  /*40e0*/  BSSY B1, `(.L_x_146) ;  /* 0x0000006000017945 */ /* 0x000fe80003800000 */
[----:B------:R0:W-:Y:S01]  /*40f0*/  @!P4 STG.E.U8 desc[UR36][R10.64+0x28], R7 ;  /* 0x000028070a00c986 */ /* 0x0001e2000c101124 */
[----:B------:R-:W-:Y:S05]  /*4100*/  @P3 BRA `(.L_x_147) ;  /* 0x00000000000c3947 */ /* 0x000fea0003800000 */
[----:B--2---:R-:W0:Y:S02]  /*4110*/  LDG.E.U8 R91, desc[UR36][R12.64+0x29] ;  /* 0x000029240c5b7981 */ /* 0x004e24000c1e1100 */
[----:B0-----:R-:W-:-:S05]  /*4120*/  PRMT R7, R91, 0x8880, RZ ;  /* 0x000088805b077816 */ /* 0x001fca00000000ff */
[----:B------:R-:W-:-:S07]  /*4130*/  IMAD R88, R7, R90, RZ ;  /* 0x0000005a07587224 */ /* 0x000fce00078e02ff */
.L_x_147:
[----:B------:R-:W-:Y:S05]  /*4140*/  BSYNC B1 ;  /* 0x0000000000017941 */ /* 0x000fea0003800000 */
.L_x_146:
[----:B------:R-:W-:Y:S01]  /*4150*/  @!P3 IMAD R47, R47, R89, R88 ;  /* 0x000000592f2fb224 */ /* 0x000fe200078e0258 */
[----:B------:R-:W-:Y:S04]  /*4160*/  BSSY B1, `(.L_x_148) ;  /* 0x0000006000017945 */ /* 0x000fe80003800000 */
[----:B------:R0:W-:Y:S01]  /*4170*/  @!P3 STG.E.U8 desc[UR36][R10.64+0x29], R47 ;  /* 0x0000292f0a00b986 */ /* 0x0001e2000c101124 */
[----:B------:R-:W-:Y:S05]  /*4180*/  @P5 BRA `(.L_x_149) ;  /* 0x00000000000c5947 */ /* 0x000fea0003800000 */
[----:B--2---:R-:W0:Y:S02]  /*4190*/  LDG.E.U8 R91, desc[UR36][R4.64+0x30] ;  /* 0x00003024045b7981 */ /* 0x004e24000c1e1100 */
[----:B0-----:R-:W-:-:S05]  /*41a0*/  PRMT R7, R91, 0x8880, RZ ;  /* 0x000088805b077816 */ /* 0x001fca00000000ff */
[----:B------:R-:W-:-:S07]  /*41b0*/  IMAD R88, R7, R90, RZ ;  /* 0x0000005a07587224 */ /* 0x000fce00078e02ff */
.L_x_149:
[----:B------:R-:W-:Y:S05]  /*41c0*/  BSYNC B1 ;  /* 0x0000000000017941 */ /* 0x000fea0003800000 */
.L_x_148:
[----:B0-----:R-:W-:Y:S01]  /*41d0*/  @!P5 IMAD R7, R48, R89, R88 ;  /* 0x000000593007d224 */ /* 0x001fe200078e0258 */
[----:B------:R-:W-:Y:S04]  /*41e0*/  BSSY B1, `(.L_x_150) ;  /* 0x0000006000017945 */ /* 0x000fe80003800000 */
[----:B------:R0:W-:Y:S01]  /*41f0*/  @!P5 STG.E.U8 desc[UR36][R8.64+0x30], R7 ;  /* 0x000030070800d986 */ /* 0x0001e2000c101124 */
[----:B------:R-:W-:Y:S05]  /*4200*/  @P1 BRA `(.L_x_151) ;  /* 0x00000000000c1947 */ /* 0x000fea0003800000 */
[----:B--2---:R-:W0:Y:S02]  /*4210*/  LDG.E.U8 R91, desc[UR36][R4.64+0x31] ;  /* 0x00003124045b7981 */ /* 0x004e24000c1e1100 */
[----:B0-----:R-:W-:-:S05]  /*4220*/  PRMT R7, R91, 0x8880, RZ ;  /* 0x000088805b077816 */ /* 0x001fca00000000ff */
[----:B------:R-:W-:-:S07]  /*4230*/  IMAD R88, R7, R90, RZ ;  /* 0x0000005a07587224 */ /* 0x000fce00078e02ff */
.L_x_151:
[----:B------:R-:W-:Y:S05]  /*4240*/  BSYNC B1 ;  /* 0x0000000000017941 */ /* 0x000fea0003800000 */
.L_x_150:
[----:B------:R-:W-:Y:S01]  /*4250*/  ISETP.LT.OR P4, PT, R3, 0x31, !P0 ;  /* 0x000000310300780c */ /* 0x000fe20004781670 */
[----:B------:R-:W-:Y:S01]  /*4260*/  @!P1 IMAD R49, R49, R89, R88 ;  /* 0x0000005931319224 */ /* 0x000fe200078e0258 */
[----:B------:R-:W-:Y:S01]  /*4270*/  BSSY B1, `(.L_x_152) ;  /* 0x000000a000017945 */ /* 0x000fe20003800000 */
[C---:B------:R-:W-:Y:S02]  /*4280*/  ISETP.LT.OR P3, PT, R3.reuse, 0x32, !P0 ;  /* 0x000000320300780c */ /* 0x040fe40004761670 */
        /* <DEDUP_REMOVED lines=8> */
.L_x_153:
[----:B------:R-:W-:Y:S05]  /*4310*/  BSYNC B1 ;  /* 0x0000000000017941 */ /* 0x000fea0003800000 */
.L_x_152:
[----:B0-----:R-:W-:Y:S01]  /*4320*/  @!P4 IMAD R7, R50, R89, R88 ;  /* 0x000000593207c224 */ /* 0x001fe200078e0258 */
[----:B------:R-:W-:Y:S04]  /*4330*/  BSSY B1, `(.L_x_154) ;  /* 0x0000006000017945 */ /* 0x000fe80003800000 */
[----:B------:R0:W-:Y:S01]  /*4340*/  @!P4 STG.E.U8 desc[UR36][R10.64+0x30], R7 ;  /* 0x000030070a00c986 */ /* 0x0001e2000c101124 */
[----:B------:R-:W-:Y:S05]  /*4350*/  @P3 BRA `(.L_x_155) ;  /* 0x00000000000c3947 */ /* 0x000fea0003800000 */
[----:B--2---:R-:W0:Y:S02]  /*4360*/  LDG.E.U8 R91, desc[UR36][R12.64+0x31] ;  /* 0x000031240c5b7981 */ /* 0x004e24000c1e1100 */
[----:B0-----:R-:W-:-:S05]  /*4370*/  PRMT R7, R91, 0x8880, RZ ;  /* 0x000088805b077816 */ /* 0x001fca00000000ff */
[----:B------:R-:W-:-:S07]  /*4380*/  IMAD R88, R7, R90, RZ ;  /* 0x0000005a07587224 */ /* 0x000fce00078e02ff */
.L_x_155:
[----:B------:R-:W-:Y:S05]  /*4390*/  BSYNC B1 ;  /* 0x0000000000017941 */ /* 0x000fea0003800000 */
.L_x_154:
[----:B------:R-:W-:Y:S01]  /*43a0*/  @!P3 IMAD R51, R51, R89, R88 ;  /* 0x000000593333b224 */ /* 0x000fe200078e0258 */
[----:B------:R-:W-:Y:S04]  /*43b0*/  BSSY B1, `(.L_x_156) ;  /* 0x0000006000017945 */ /* 0x000fe80003800000 */
[----:B------:R0:W-:Y:S01]  /*43c0*/  @!P3 STG.E.U8 desc[UR36][R10.64+0x31], R51 ;  /* 0x000031330a00b986 */ /* 0x0001e2000c101124 */
[----:B------:R-:W-:Y:S05]  /*43d0*/  @P1 BRA `(.L_x_157) ;  /* 0x00000000000c1947 */ /* 0x000fea0003800000 */
[----:B--2---:R-:W0:Y:S02]  /*43e0*/  LDG.E.U8 R91, desc[UR36][R4.64+0x38] ;  /* 0x00003824045b7981 */ /* 0x004e24000c1e1100 */
[----:B0-----:R-:W-:-:S05]  /*43f0*/  PRMT R7, R91, 0x8880, RZ ;  /* 0x000088805b077816 */ /* 0x001fca00000000ff */
[----:B------:R-:W-:-:S07]  /*4400*/  IMAD R88, R7, R90, RZ ;  /* 0x0000005a07587224 */ /* 0x000fce00078e02ff */
.L_x_157:
[----:B------:R-:W-:Y:S05]  /*4410*/  BSYNC B1 ;  /* 0x0000000000017941 */ /* 0x000fea0003800000 */
.L_x_156:
[----:B0-----:R-:W-:Y:S01]  /*4420*/  @!P1 IMAD R7, R52, R89, R88 ;  /* 0x0000005934079224 */ /* 0x001fe200078e0258 */
[----:B------:R-:W-:Y:S04]  /*4430*/  BSSY B1, `(.L_x_158) ;  /* 0x0000006000017945 */ /* 0x000fe80003800000 */
[----:B------:R0:W-:Y:S01]  /*4440*/  @!P1 STG.E.U8 desc[UR36][R8.64+0x38], R7 ;  /* 0x0000380708009986 */ /* 0x0001e2000c101124 */
[----:B------:R-:W-:Y:S05]  /*4450*/  @P2 BRA `(.L_x_159) ;  /* 0x00000000000c2947 */ /* 0x000fea0003800000 */
[----:B--2---:R-:W0:Y:S02]  /*4460*/  LDG.E.U8 R91, desc[UR36][R4.64+0x39] ;  /* 0x00003924045b7981 */ /* 0x004e24000c1e1100 */
[----:B0-----:R-:W-:-:S05]  /*4470*/  PRMT R7, R91, 0x8880, RZ ;  /* 0x000088805b077816 */ /* 0x001fca00000000ff */
[----:B------:R-:W-:-:S07]  /*4480*/  IMAD R88, R7, R90, RZ ;  /* 0x0000005a07587224 */ /* 0x000fce00078e02ff */
.L_x_159:
[----:B------:R-:W-:Y:S05]  /*4490*/  BSYNC B1 ;  /* 0x0000000000017941 */ /* 0x000fea0003800000 */
.L_x_158:
[----:B------:R-:W-:Y:S01]  /*44a0*/  @!P2 IMAD R53, R53, R89, R88 ;  /* 0x000000593535a224 */ /* 0x000fe200078e0258 */
[----:B------:R-:W-:Y:S04]  /*44b0*/  BSSY B1, `(.L_x_160) ;  /* 0x0000006000017945 */ /* 0x000fe80003800000 */
[----:B------:R0:W-:Y:S01]  /*44c0*/  @!P2 STG.E.U8 desc[UR36][R8.64+0x39], R53 ;  /* 0x000039350800a986 */ /* 0x0001e2000c101124 */
[----:B------:R-:W-:Y:S05]  /*44d0*/  @P5 BRA `(.L_x_161) ;  /* 0x00000000000c5947 */ /* 0x000fea0003800000 */
[----:B--2---:R-:W2:Y:S02]  /*44e0*/  LDG.E.U8 R91, desc[UR36][R12.64+0x38] ;  /* 0x000038240c5b7981 */ /* 0x004ea4000c1e1100 */
[----:B--2---:R-:W-:-:S05]  /*44f0*/  PRMT R5, R91, 0x8880, RZ ;  /* 0x000088805b057816 */ /* 0x004fca00000000ff */
[----:B------:R-:W-:-:S07]  /*4500*/  IMAD R88, R5, R90, RZ ;  /* 0x0000005a05587224 */ /* 0x000fce00078e02ff */
.L_x_161:
[----:B------:R-:W-:Y:S05]  /*4510*/  BSYNC B1 ;  /* 0x0000000000017941 */ /* 0x000fea0003800000 */
.L_x_160:
[----:B------:R-:W-:Y:S01]  /*4520*/  @!P5 IMAD R5, R54, R89, R88 ;  /* 0x000000593605d224 */ /* 0x000fe200078e0258 */
[----:B------:R-:W-:Y:S01]  /*4530*/  ISETP.LT.OR P0, PT, R3, 0x3a, !P0 ;  /* 0x0000003a0300780c */ /* 0x000fe20004701670 */
[----:B------:R-:W-:Y:S03]  /*4540*/  BSSY B1, `(.L_x_162) ;  /* 0x0000006000017945 */ /* 0x000fe60003800000 */
[----:B------:R0:W-:Y:S09]  /*4550*/  @!P5 STG.E.U8 desc[UR36][R10.64+0x38], R5 ;  /* 0x000038050a00d986 */ /* 0x0001f2000c101124 */
[----:B------:R-:W-:Y:S05]  /*4560*/  @P0 BRA `(.L_x_163) ;  /* 0x00000000000c0947 */ /* 0x000fea0003800000 */
[----:B--2---:R-:W2:Y:S02]  /*4570*/  LDG.E.U8 R91, desc[UR36][R12.64+0x39] ;  /* 0x000039240c5b7981 */ /* 0x004ea4000c1e1100 */
[----:B--2---:R-:W-:-:S05]  /*4580*/  PRMT R3, R91, 0x8880, RZ ;  /* 0x000088805b037816 */ /* 0x004fca00000000ff */
[----:B------:R-:W-:-:S07]  /*4590*/  IMAD R88, R3, R90, RZ ;  /* 0x0000005a03587224 */ /* 0x000fce00078e02ff */
.L_x_163:
[----:B------:R-:W-:Y:S05]  /*45a0*/  BSYNC B1 ;  /* 0x0000000000017941 */ /* 0x000fea0003800000 */
.L_x_162:
[----:B------:R-:W-:Y:S01]  /*45b0*/  IMAD R55, R55, R89, R88 ;  /* 0x0000005937377224 */ /* 0x000fe200078e0258 */
[----:B------:R-:W-:Y:S06]  /*45c0*/  @P0 BRA `(.L_x_164) ;  /* 0x0000000c00180947 */ /* 0x000fec0003800000 */
[----:B------:R0:W-:Y:S01]  /*45d0*/  STG.E.U8 desc[UR36][R10.64+0x39], R55 ;  /* 0x000039370a007986 */ /* 0x0001e2000c101124 */
[----:B------:R-:W-:Y:S05]  /*45e0*/  BRA `(.L_x_164) ;  /* 0x0000000c00107947 */ /* 0x000fea0003800000 */
.L_x_35:
[C---:B------:R-:W-:Y:S02]  /*45f0*/  ISETP.GE.AND P2, PT, R102.reuse, 0x1, PT ;  /* 0x000000016600780c */ /* 0x040fe40003f46270 */
[----:B------:R-:W-:Y:S02]  /*4600*/  ISETP.GE.AND P1, PT, R102, 0x9, PT ;  /* 0x000000096600780c */ /* 0x000fe40003f26270 */
[C---:B------:R-:W-:Y:S02]  /*4610*/  ISETP.LT.OR P4, PT, R3.reuse, 0x1, !P2 ;  /* 0x000000010300780c */ /* 0x040fe40005781670 */
[C---:B------:R-:W-:Y:S02]  /*4620*/  ISETP.LT.OR P5, PT, R3.reuse, 0x2, !P2 ;  /* 0x000000020300780c */ /* 0x040fe400057a1670 */
[C---:B------:R-:W-:Y:S02]  /*4630*/  ISETP.LT.OR P0, PT, R3.reuse, 0x1, !P1 ;  /* 0x000000010300780c */ /* 0x040fe40004f01670 */
[----:B------:R-:W-:-:S07]  /*4640*/  ISETP.LT.OR P3, PT, R3, 0x2, !P1 ;  /* 0x000000020300780c */ /* 0x000fce0004f61670 */
[-C--:B------:R-:W-:Y:S02]  /*4650*/  @!P4 IMAD R5, R56, R89.reuse, RZ ;  /* 0x000000593805c224 */ /* 0x080fe400078e02ff */
[-C--:B------:R-:W-:Y:S02]  /*4660*/  @!P5 IMAD R57, R57, R89.reuse, RZ ;  /* 0x000000593939d224 */ /* 0x080fe400078e02ff */
[-C--:B------:R-:W-:Y:S01]  /*4670*/  @!P0 IMAD R13, R58, R89.reuse, RZ ;  /* 0x000000593a0d8224 */ /* 0x080fe200078e02ff */
[----:B------:R0:W-:Y:S01]  /*4680*/  @!P4 STG.E.U8 desc[UR36][R94.64], R5 ;  /* 0x000000055e00c986 */ /* 0x0001e2000c101124 */
[----:B------:R-:W-:Y:S01]  /*4690*/  ISETP.LT.OR P4, PT, R3, 0x9, !P2 ;  /* 0x000000090300780c */ /* 0x000fe20005781670 */
[----:B------:R-:W-:Y:S02]  /*46a0*/  @!P3 IMAD R59, R59, R89, RZ ;  /* 0x000000593b3bb224 */ /* 0x000fe400078e02ff */
[----:B------:R-:W-:Y:S01]  /*46b0*/  @!P5 STG.E.U8 desc[UR36][R94.64+0x1], R57 ;  /* 0x000001395e00d986 */ /* 0x000fe2000c101124 */
[----:B------:R-:W-:-:S03]  /*46c0*/  ISETP.LT.OR P5, PT, R3, 0xa, !P2 ;  /* 0x0000000a0300780c */ /* 0x000fc600057a1670 */
[----:B------:R1:W-:Y:S01]  /*46d0*/  @!P0 STG.E.U8 desc[UR36][R6.64], R13 ;  /* 0x0000000d06008986 */ /* 0x0003e2000c101124 */
[----:B------:R-:W-:-:S03]  /*46e0*/  ISETP.LT.OR P0, PT, R3, 0x9, !P1 ;  /* 0x000000090300780c */ /* 0x000fc60004f01670 */
[----:B------:R-:W-:Y:S01]  /*46f0*/  @!P3 STG.E.U8 desc[UR36][R6.64+0x1], R59 ;  /* 0x0000013b0600b986 */ /* 0x000fe2000c101124 */
[----:B------:R-:W-:Y:S01]  /*4700*/  ISETP.LT.OR P3, PT, R3, 0xa, !P1 ;  /* 0x0000000a0300780c */ /* 0x000fe20004f61670 */
[----:B------:R-:W-:-:S04]  /*4710*/  @!P4 IMAD R15, R60, R89, RZ ;  /* 0x000000593c0fc224 */ /* 0x000fc800078e02ff */
[-C--:B------:R-:W-:Y:S01]  /*4720*/  @!P5 IMAD R61, R61, R89.reuse, RZ ;  /* 0x000000593d3dd224 */ /* 0x080fe200078e02ff */
[----:B------:R3:W-:Y:S01]  /*4730*/  @!P4 STG.E.U8 desc[UR36][R94.64+0x8], R15 ;  /* 0x0000080f5e00c986 */ /* 0x0007e2000c101124 */
[C---:B------:R-:W-:Y:S02]  /*4740*/  ISETP.LT.OR P4, PT, R3.reuse, 0x11, !P2 ;  /* 0x000000110300780c */ /* 0x040fe40005781670 */
[-C--:B0-----:R-:W-:Y:S01]  /*4750*/  @!P0 IMAD R5, R62, R89.reuse, RZ ;  /* 0x000000593e058224 */ /* 0x081fe200078e02ff */
[----:B------:R-:W-:Y:S01]  /*4760*/  @!P5 STG.E.U8 desc[UR36][R94.64+0x9], R61 ;  /* 0x0000093d5e00d986 */ /* 0x000fe2000c101124 */
[----:B------:R-:W-:Y:S02]  /*4770*/  ISETP.LT.OR P5, PT, R3, 0x12, !P2 ;  /* 0x000000120300780c */ /* 0x000fe400057a1670 */
[----:B------:R-:W-:Y:S01]  /*4780*/  @!P3 IMAD R63, R63, R89, RZ ;  /* 0x000000593f3fb224 */ /* 0x000fe200078e02ff */
[----:B------:R0:W-:Y:S01]  /*4790*/  @!P0 STG.E.U8 desc[UR36][R6.64+0x8], R5 ;  /* 0x0000080506008986 */ /* 0x0001e2000c101124 */
[----:B------:R-:W-:-:S03]  /*47a0*/  ISETP.LT.OR P0, PT, R3, 0x11, !P1 ;  /* 0x000000110300780c */ /* 0x000fc60004f01670 */
[----:B------:R-:W-:Y:S01]  /*47b0*/  @!P3 STG.E.U8 desc[UR36][R6.64+0x9], R63 ;  /* 0x0000093f0600b986 */ /* 0x000fe2000c101124 */
[----:B------:R-:W-:Y:S01]  /*47c0*/  ISETP.LT.OR P3, PT, R3, 0x12, !P1 ;  /* 0x000000120300780c */ /* 0x000fe20004f61670 */
[----:B-1----:R-:W-:-:S04]  /*47d0*/  @!P4 IMAD R13, R64, R89, RZ ;  /* 0x00000059400dc224 */ /* 0x002fc800078e02ff */
[-C--:B------:R-:W-:Y:S01]  /*47e0*/  @!P5 IMAD R65, R65, R89.reuse, RZ ;  /* 0x000000594141d224 */ /* 0x080fe200078e02ff */
[----:B------:R1:W-:Y:S01]  /*47f0*/  @!P4 STG.E.U8 desc[UR36][R94.64+0x10], R13 ;  /* 0x0000100d5e00c986 */ /* 0x0003e2000c101124 */
[C---:B------:R-:W-:Y:S02]  /*4800*/  ISETP.LT.OR P4, PT, R3.reuse, 0x19, !P2 ;  /* 0x000000190300780c */ /* 0x040fe40005781670 */
[-C--:B---3--:R-:W-:Y:S01]  /*4810*/  @!P0 IMAD R15, R66, R89.reuse, RZ ;  /* 0x00000059420f8224 */ /* 0x088fe200078e02ff */
[----:B------:R-:W-:Y:S01]  /*4820*/  @!P5 STG.E.U8 desc[UR36][R94.64+0x11], R65 ;  /* 0x000011415e00d986 */ /* 0x000fe2000c101124 */
[----:B------:R-:W-:Y:S02]  /*4830*/  ISETP.LT.OR P5, PT, R3, 0x1a, !P2 ;  /* 0x0000001a0300780c */ /* 0x000fe400057a1670 */
[----:B------:R-:W-:Y:S01]  /*4840*/  @!P3 IMAD R67, R67, R89, RZ ;  /* 0x000000594343b224 */ /* 0x000fe200078e02ff */
[----:B------:R3:W-:Y:S01]  /*4850*/  @!P0 STG.E.U8 desc[UR36][R6.64+0x10], R15 ;  /* 0x0000100f06008986 */ /* 0x0007e2000c101124 */
[----:B------:R-:W-:-:S03]  /*4860*/  ISETP.LT.OR P0, PT, R3, 0x19, !P1 ;  /* 0x000000190300780c */ /* 0x000fc60004f01670 */
[----:B------:R-:W-:Y:S01]  /*4870*/  @!P3 STG.E.U8 desc[UR36][R6.64+0x11], R67 ;  /* 0x000011430600b986 */ /* 0x000fe2000c101124 */
[----:B------:R-:W-:Y:S01]  /*4880*/  ISETP.LT.OR P3, PT, R3, 0x1a, !P1 ;  /* 0x0000001a0300780c */ /* 0x000fe20004f61670 */
[----:B0-----:R-:W-:-:S04]  /*4890*/  @!P4 IMAD R5, R68, R89, RZ ;  /* 0x000000594405c224 */ /* 0x001fc800078e02ff */
[-C--:B------:R-:W-:Y:S01]  /*48a0*/  @!P5 IMAD R69, R69, R89.reuse, RZ ;  /* 0x000000594545d224 */ /* 0x080fe200078e02ff */
[----:B------:R0:W-:Y:S01]  /*48b0*/  @!P4 STG.E.U8 desc[UR36][R94.64+0x18], R5 ;  /* 0x000018055e00c986 */ /* 0x0001e2000c101124 */
[C---:B------:R-:W-:Y:S02]  /*48c0*/  ISETP.LT.OR P4, PT, R3.reuse, 0x21, !P2 ;  /* 0x000000210300780c */ /* 0x040fe40005781670 */
[-C--:B-1----:R-:W-:Y:S01]  /*48d0*/  @!P0 IMAD R13, R70, R89.reuse, RZ ;  /* 0x00000059460d8224 */ /* 0x082fe200078e02ff */
[----:B------:R-:W-:Y:S01]  /*48e0*/  @!P5 STG.E.U8 desc[UR36][R94.64+0x19], R69 ;  /* 0x000019455e00d986 */ /* 0x000fe2000c101124 */
[----:B------:R-:W-:Y:S02]  /*48f0*/  ISETP.LT.OR P5, PT, R3, 0x22, !P2 ;  /* 0x000000220300780c */ /* 0x000fe400057a1670 */
[----:B------:R-:W-:Y:S01]  /*4900*/  @!P3 IMAD R71, R71, R89, RZ ;  /* 0x000000594747b224 */ /* 0x000fe200078e02ff */
[----:B------:R1:W-:Y:S01]  /*4910*/  @!P0 STG.E.U8 desc[UR36][R6.64+0x18], R13 ;  /* 0x0000180d06008986 */ /* 0x0003e2000c101124 */
[----:B------:R-:W-:-:S03]  /*4920*/  ISETP.LT.OR P0, PT, R3, 0x21, !P1 ;  /* 0x000000210300780c */ /* 0x000fc60004f01670 */
[----:B------:R-:W-:Y:S01]  /*4930*/  @!P3 STG.E.U8 desc[UR36][R6.64+0x19], R71 ;  /* 0x000019470600b986 */ /* 0x000fe2000c101124 */
[----:B------:R-:W-:Y:S01]  /*4940*/  ISETP.LT.OR P3, PT, R3, 0x22, !P1 ;  /* 0x000000220300780c */ /* 0x000fe20004f61670 */
[----:B---3--:R-:W-:-:S04]  /*4950*/  @!P4 IMAD R15, R72, R89, RZ ;  /* 0x00000059480fc224 */ /* 0x008fc800078e02ff */
        /* <DEDUP_REMOVED lines=32> */
[----:B------:R-:W-:-:S02]  /*4b60*/  ISETP.GE.AND P0, PT, R102, 0x81, PT ;  /* 0x000000816600780c */ /* 0x000fc40003f06270 */
[C---:B------:R-:W-:Y:S01]  /*4b70*/  ISETP.LT.OR P5, PT, R3.reuse, 0x39, !P1 ;  /* 0x000000390300780c */ /* 0x040fe20004fa1670 */
[----:B------:R-:W-:Y:S01]  /*4b80*/  @!P3 STG.E.U8 desc[UR36][R6.64+0x31], R83 ;  /* 0x000031530600b986 */ /* 0x000fe2000c101124 */
[C---:B------:R-:W-:Y:S01]  /*4b90*/  ISETP.LT.OR P1, PT, R3.reuse, 0x3a, !P1 ;  /* 0x0000003a0300780c */ /* 0x040fe20004f21670 */
[----:B---3--:R-:W-:Y:S01]  /*4ba0*/  @!P4 IMAD R15, R84, R89, RZ ;  /* 0x00000059540fc224 */ /* 0x008fe200078e02ff */
[----:B------:R-:W-:-:S03]  /*4bb0*/  ISETP.LT.OR P3, PT, R3, 0x1, !P0 ;  /* 0x000000010300780c */ /* 0x000fc60004761670 */
[----:B------:R-:W-:Y:S01]  /*4bc0*/  @!P2 IMAD R85, R85, R89, RZ ;  /* 0x000000595555a224 */ /* 0x000fe200078e02ff */
[----:B------:R-:W-:Y:S01]  /*4bd0*/  @!P4 STG.E.U8 desc[UR36][R94.64+0x38], R15 ;  /* 0x0000380f5e00c986 */ /* 0x000fe2000c101124 */
[----:B------:R-:W-:-:S03]  /*4be0*/  ISETP.LT.OR P4, PT, R3, 0x2, !P0 ;  /* 0x000000020300780c */ /* 0x000fc60004781670 */
[----:B------:R-:W-:Y:S01]  /*4bf0*/  @!P2 STG.E.U8 desc[UR36][R94.64+0x39], R85 ;  /* 0x000039555e00a986 */ /* 0x000fe2000c101124 */
[-C--:B0-----:R-:W-:Y:S01]  /*4c00*/  @!P5 IMAD R5, R86, R89.reuse, RZ ;  /* 0x000000595605d224 */ /* 0x081fe200078e02ff */
[----:B------:R-:W-:Y:S01]  /*4c10*/  ISETP.GE.AND P2, PT, R102, 0x89, PT ;  /* 0x000000896600780c */ /* 0x000fe20003f46270 */
[-C--:B------:R-:W-:Y:S02]  /*4c20*/  @!P1 IMAD R87, R87, R89.reuse, RZ ;  /* 0x0000005957579224 */ /* 0x080fe400078e02ff */
[----:B-1----:R-:W-:Y:S01]  /*4c30*/  @!P3 IMAD R13, R24, R89, RZ ;  /* 0x00000059180db224 */ /* 0x002fe200078e02ff */
[----:B------:R0:W-:Y:S01]  /*4c40*/  @!P5 STG.E.U8 desc[UR36][R6.64+0x38], R5 ;  /* 0x000038050600d986 */ /* 0x0001e2000c101124 */
[----:B------:R-:W-:-:S03]  /*4c50*/  ISETP.LT.OR P5, PT, R3, 0x1, !P2 ;  /* 0x000000010300780c */ /* 0x000fc600057a1670 */
[----:B------:R-:W-:Y:S01]  /*4c60*/  @!P4 IMAD R25, R25, R89, RZ ;  /* 0x000000591919c224 */ /* 0x000fe200078e02ff */
[----:B------:R-:W-:Y:S01]  /*4c70*/  @!P1 STG.E.U8 desc[UR36][R6.64+0x39], R87 ;  /* 0x0000395706009986 */ /* 0x000fe2000c101124 */
[----:B------:R-:W-:-:S03]  /*4c80*/  ISETP.LT.OR P1, PT, R3, 0x2, !P2 ;  /* 0x000000020300780c */ /* 0x000fc60005721670 */
[----:B------:R-:W-:Y:S01]  /*4c90*/  @!P3 STG.E.U8 desc[UR36][R8.64], R13 ;  /* 0x0000000d0800b986 */ /* 0x000fe2000c101124 */
[----:B------:R-:W-:-:S03]  /*4ca0*/  ISETP.LT.OR P3, PT, R3, 0x9, !P0 ;  /* 0x000000090300780c */ /* 0x000fc60004761670 */
[----:B------:R-:W-:Y:S01]  /*4cb0*/  @!P4 STG.E.U8 desc[UR36][R8.64+0x1], R25 ;  /* 0x000001190800c986 */ /* 0x000fe2000c101124 */
[----:B------:R-:W-:Y:S01]  /*4cc0*/  ISETP.LT.OR P4, PT, R3, 0xa, !P0 ;  /* 0x0000000a0300780c */ /* 0x000fe20004781670 */
[----:B0-----:R-:W-:-:S04]  /*4cd0*/  @!P5 IMAD R5, R26, R89, RZ ;  /* 0x000000591a05d224 */ /* 0x001fc800078e02ff */
[-C--:B------:R-:W-:Y:S01]  /*4ce0*/  @!P1 IMAD R27, R27, R89.reuse, RZ ;  /* 0x000000591b1b9224 */ /* 0x080fe200078e02ff */
[----:B------:R0:W-:Y:S01]  /*4cf0*/  @!P5 STG.E.U8 desc[UR36][R10.64], R5 ;  /* 0x000000050a00d986 */ /* 0x0001e2000c101124 */
[C---:B------:R-:W-:Y:S02]  /*4d00*/  ISETP.LT.OR P5, PT, R3.reuse, 0x9, !P2 ;  /* 0x000000090300780c */ /* 0x040fe400057a1670 */
[-C--:B------:R-:W-:Y:S01]  /*4d10*/  @!P3 IMAD R15, R28, R89.reuse, RZ ;  /* 0x000000591c0fb224 */ /* 0x080fe200078e02ff */
[----:B------:R-:W-:Y:S01]  /*4d20*/  @!P1 STG.E.U8 desc[UR36][R10.64+0x1], R27 ;  /* 0x0000011b0a009986 */ /* 0x000fe2000c101124 */
[----:B------:R-:W-:Y:S02]  /*4d30*/  ISETP.LT.OR P1, PT, R3, 0xa, !P2 ;  /* 0x0000000a0300780c */ /* 0x000fe40005721670 */
[----:B------:R-:W-:Y:S01]  /*4d40*/  @!P4 IMAD R29, R29, R89, RZ ;  /* 0x000000591d1dc224 */ /* 0x000fe200078e02ff */
        /* <DEDUP_REMOVED lines=40> */
[----:B-1----:R-:W-:-:S04]  /*4fd0*/  @!P5 IMAD R13, R42, R89, RZ ;  /* 0x000000592a0dd224 */ /* 0x002fc800078e02ff */
        /* <DEDUP_REMOVED lines=12> */
[----:B------:R-:W-:-:S04]  /*50a0*/  @!P1 IMAD R7, R46, R89, RZ ;  /* 0x000000592e079224 */ /* 0x000fc800078e02ff */
[-C--:B------:R-:W-:Y:S01]  /*50b0*/  @!P3 IMAD R47, R47, R89.reuse, RZ ;  /* 0x000000592f2fb224 */ /* 0x080fe200078e02ff */
[----:B------:R1:W-:Y:S01]  /*50c0*/  @!P1 STG.E.U8 desc[UR36][R10.64+0x28], R7 ;  /* 0x000028070a009986 */ /* 0x0003e2000c101124 */
[----:B------:R-:W-:Y:S02]  /*50d0*/  ISETP.LT.OR P1, PT, R3, 0x31, !P2 ;  /* 0x000000310300780c */ /* 0x000fe40005721670 */
[----:B------:R-:W-:Y:S01]  /*50e0*/  @!P4 IMAD R49, R49, R89, RZ ;  /* 0x000000593131c224 */ /* 0x000fe200078e02ff */
[----:B------:R3:W-:Y:S01]  /*50f0*/  @!P3 STG.E.U8 desc[UR36][R10.64+0x29], R47 ;  /* 0x0000292f0a00b986 */ /* 0x0007e2000c101124 */
[C---:B------:R-:W-:Y:S02]  /*5100*/  ISETP.LT.OR P3, PT, R3.reuse, 0x39, !P0 ;  /* 0x000000390300780c */ /* 0x040fe40004761670 */
[C---:B------:R-:W-:Y:S01]  /*5110*/  ISETP.LT.OR P0, PT, R3.reuse, 0x3a, !P0 ;  /* 0x0000003a0300780c */ /* 0x040fe20004701670 */
[----:B------:R3:W-:Y:S01]  /*5120*/  @!P4 STG.E.U8 desc[UR36][R8.64+0x31], R49 ;  /* 0x000031310800c986 */ /* 0x0007e2000c101124 */
[----:B------:R-:W-:-:S03]  /*5130*/  ISETP.LT.OR P4, PT, R3, 0x32, !P2 ;  /* 0x000000320300780c */ /* 0x000fc60005781670 */
[----:B------:R3:W-:Y:S01]  /*5140*/  @!P5 STG.E.U8 desc[UR36][R8.64+0x30], R13 ;  /* 0x0000300d0800d986 */ /* 0x0007e2000c101124 */
[C---:B------:R-:W-:Y:S02]  /*5150*/  ISETP.LT.OR P5, PT, R3.reuse, 0x39, !P2 ;  /* 0x000000390300780c */ /* 0x040fe400057a1670 */
[----:B------:R-:W-:Y:S01]  /*5160*/  ISETP.LT.OR P2, PT, R3, 0x3a, !P2 ;  /* 0x0000003a0300780c */ /* 0x000fe20005741670 */
[-C--:B------:R-:W-:Y:S02]  /*5170*/  @!P1 IMAD R3, R50, R89.reuse, RZ ;  /* 0x0000005932039224 */ /* 0x080fe400078e02ff */
[-C--:B0-----:R-:W-:Y:S02]  /*5180*/  @!P3 IMAD R5, R52, R89.reuse, RZ ;  /* 0x000000593405b224 */ /* 0x081fe400078e02ff */
[-C--:B------:R-:W-:Y:S01]  /*5190*/  @!P0 IMAD R53, R53, R89.reuse, RZ ;  /* 0x0000005935358224 */ /* 0x080fe200078e02ff */
[----:B------:R3:W-:Y:S01]  /*51a0*/  @!P1 STG.E.U8 desc[UR36][R10.64+0x30], R3 ;  /* 0x000030030a009986 */ /* 0x0007e2000c101124 */
[----:B------:R-:W-:-:S04]  /*51b0*/  @!P4 IMAD R51, R51, R89, RZ ;  /* 0x000000593333c224 */ /* 0x000fc800078e02ff */
[-C--:B-1----:R-:W-:Y:S01]  /*51c0*/  @!P5 IMAD R7, R54, R89.reuse, RZ ;  /* 0x000000593607d224 */ /* 0x082fe200078e02ff */
[----:B------:R3:W-:Y:S01]  /*51d0*/  @!P4 STG.E.U8 desc[UR36][R10.64+0x31], R51 ;  /* 0x000031330a00c986 */ /* 0x0007e2000c101124 */
[----:B------:R-:W-:-:S03]  /*51e0*/  @!P2 IMAD R55, R55, R89, RZ ;  /* 0x000000593737a224 */ /* 0x000fc600078e02ff */
[----:B------:R3:W-:Y:S04]  /*51f0*/  @!P3 STG.E.U8 desc[UR36][R8.64+0x38], R5 ;  /* 0x000038050800b986 */ /* 0x0007e8000c101124 */
[----:B------:R3:W-:Y:S04]  /*5200*/  @!P0 STG.E.U8 desc[UR36][R8.64+0x39], R53 ;  /* 0x0000393508008986 */ /* 0x0007e8000c101124 */
[----:B------:R3:W-:Y:S04]  /*5210*/  @!P5 STG.E.U8 desc[UR36][R10.64+0x38], R7 ;  /* 0x000038070a00d986 */ /* 0x0007e8000c101124 */
[----:B------:R3:W-:Y:S02]  /*5220*/  @!P2 STG.E.U8 desc[UR36][R10.64+0x39], R55 ;  /* 0x000039370a00a986 */ /* 0x0007e4000c101124 */
.L_x_164:
[----:B------:R-:W-:Y:S05]  /*5230*/  BSYNC B0 ;  /* 0x0000000000007941 */ /* 0x000fea0003800000 */
.L_x_34:
[----:B------:R-:W-:Y:S01]  /*5240*/  ULDC UR4, c[0x0][0xc] ;  /* 0x0000030000047ab9 */ /* 0x000fe20000000800 */
[----:B------:R-:W-:Y:S01]  /*5250*/  ULDC UR5, c[0x0][0x10] ;  /* 0x0000040000057ab9 */ /* 0x000fe20000000800 */
[----:B---3--:R-:W3:Y:S01]  /*5260*/  LDC R3, c[0x0][0x14] ;  /* 0x00000500ff037b82 */ /* 0x008ee20000000800 */
[----:B------:R-:W-:Y:S01]  /*5270*/  UIMAD.WIDE.U32 UR4, UR4, UR5, URZ ;  /* 0x00000005040472a5 */ /* 0x000fe2000f8e003f */
[----:B------:R-:W-:Y:S02]  /*5280*/  IMAD.MOV.U32 R93, RZ, RZ, -0x1 ;  /* 0xffffffffff5d7424 */ /* 0x000fe400078e00ff */
[----:B------:R-:W-:-:S03]  /*5290*/  IMAD.MOV.U32 R88, RZ, RZ, -0x1 ;  /* 0xffffffffff587424 */ /* 0x000fc600078e00ff */
[----:B---3--:R-:W-:-:S04]  /*52a0*/  IMAD.WIDE.U32 R16, R3, UR4, R16 ;  /* 0x0000000403107c25 */ /* 0x008fc8000f8e0010 */
[----:B------:R-:W-:Y:S01]  /*52b0*/  IMAD R3, R3, UR5, RZ ;  /* 0x0000000503037c24 */ /* 0x000fe2000f8e02ff */
[----:B------:R-:W-:Y:S02]  /*52c0*/  ULDC.64 UR4, c[0x0][0x650] ;  /* 0x0001940000047ab9 */ /* 0x000fe40000000a00 */
[----:B------:R-:W-:Y:S01]  /*52d0*/  ISETP.GE.U32.AND P0, PT, R16, UR4, PT ;  /* 0x0000000410007c0c */ /* 0x000fe2000bf06070 */
[--C-:B------:R-:W-:Y:S01]  /*52e0*/  IMAD.IADD R17, R17, 0x1, R3.reuse ;  /* 0x0000000111117824 */ /* 0x100fe200078e0203 */
[----:B------:R-:W-:-:S04]  /*52f0*/  PRMT R3, RZ, 0x7610, R3 ;  /* 0x00007610ff037816 */ /* 0x000fc80000000003 */
[----:B------:R-:W-:-:S13]  /*5300*/  ISETP.GE.U32.AND.EX P0, PT, R17, UR5, PT, P0 ;  /* 0x0000000511007c0c */ /* 0x000fda000bf06100 */
[----:B------:R-:W-:Y:S05]  /*5310*/  @P0 BRA `(.L_x_165) ;  /* 0x0000000400640947 */ /* 0x000fea0003800000 */
[----:B------:R-:W3:Y:S01]  /*5320*/  S2R R12, SR_CTAID.X ;  /* 0x00000000000c7919 */ /* 0x000ee20000002500 */
[----:B0-----:R-:W0:Y:S01]  /*5330*/  LDC.64 R10, c[0x0][0x628] ;  /* 0x00018a00ff0a7b82 */ /* 0x001e220000000a00 */
[----:B------:R-:W-:Y:S01]  /*5340*/  ULDC UR4, c[0x0][0x150] ;  /* 0x0000540000047ab9 */ /* 0x000fe20000000800 */
[----:B------:R-:W-:Y:S01]  /*5350*/  IMAD.MOV.U32 R8, RZ, RZ, R16 ;  /* 0x000000ffff087224 */ /* 0x000fe200078e0010 */
[----:B------:R-:W0:Y:S01]  /*5360*/  S2R R24, SR_CTAID.Y ;  /* 0x0000000000187919 */ /* 0x000e220000002600 */
[----:B------:R-:W-:-:S04]  /*5370*/  IMAD.MOV.U32 R9, RZ, RZ, R17 ;  /* 0x000000ffff097224 */ /* 0x000fc800078e0011 */
[----:B------:R-:W1:Y:S08]  /*5380*/  LDC R21, c[0x0][0x144] ;  /* 0x00005100ff157b82 */ /* 0x000e700000000800 */
[----:B------:R-:W1:Y:S08]  /*5390*/  LDC R0, c[0x0][0x630] ;  /* 0x00018c00ff007b82 */ /* 0x000e700000000800 */
[----:B------:R-:W1:Y:S01]  /*53a0*/  LDC.64 R14, c[0x0][0x620] ;  /* 0x00018800ff0e7b82 */ /* 0x000e620000000a00 */
[----:B0-----:R-:W-:-:S04]  /*53b0*/  ISETP.NE.U32.AND P0, PT, R10, RZ, PT ;  /* 0x000000ff0a00720c */ /* 0x001fc80003f05070 */
[----:B------:R-:W-:Y:S02]  /*53c0*/  ISETP.NE.AND.EX P0, PT, R11, RZ, PT, P0 ;  /* 0x000000ff0b00720c */ /* 0x000fe40003f05300 */
[----:B---3--:R-:W-:-:S05]  /*53d0*/  I2FP.F32.U32 R3, R12 ;  /* 0x0000000c00037245 */ /* 0x008fca0000201000 */
[----:B------:R-:W-:-:S04]  /*53e0*/  FMUL R3, R3, UR4 ;  /* 0x0000000403037c20 */ /* 0x000fc80008400000 */
[----:B------:R0:W3:Y:S02]  /*53f0*/  F2I.U32.TRUNC.NTZ R20, R3 ;  /* 0x0000000300147305 */ /* 0x0000e4000020f000 */
[----:B------:R-:W-:Y:S05]  /*5400*/  @!P0 BRA `(.L_x_166) ;  /* 0x0000000000288947 */ /* 0x000fea0003800000 */
[----:B0-----:R-:W0:Y:S02]  /*5410*/  LDC R3, c[0x0][0x634] ;  /* 0x00018d00ff037b82 */ /* 0x001e240000000800 */
        /* <DEDUP_REMOVED lines=9> */
.L_x_166:
[----:B------:R-:W2:Y:S01]  /*54b0*/  LDC.64 R28, c[0x0][0x640] ;  /* 0x00019000ff1c7b82 */ /* 0x000ea20000000a00 */
[-CC-:B-1----:R-:W-:Y:S01]  /*54c0*/  SHF.R.U64 R88, R8, R0.reuse, R9.reuse ;  /* 0x0000000008587219 */ /* 0x182fe20000001209 */
[----:B---3--:R-:W-:Y:S01]  /*54d0*/  IMAD.MOV R20, RZ, RZ, -R20 ;  /* 0x000000ffff147224 */ /* 0x008fe200078e0a14 */
[----:B------:R-:W-:Y:S01]  /*54e0*/  SHF.R.U32.HI R0, RZ, R0, R9 ;  /* 0x00000000ff007219 */ /* 0x000fe20000011609 */
[----:B------:R-:W-:Y:S01]  /*54f0*/  ULDC UR4, c[0x0][0x154] ;  /* 0x0000550000047ab9 */ /* 0x000fe20000000800 */
[----:B0-----:R-:W-:Y:S01]  /*5500*/  IADD3 R3, P0, RZ, -R88, RZ ;  /* 0x80000058ff037210 */ /* 0x001fe20007f1e0ff */
[----:B------:R-:W-:Y:S02]  /*5510*/  IMAD R21, R21, R20, R12 ;  /* 0x0000001415157224 */ /* 0x000fe400078e020c */
[----:B------:R-:W0:Y:S01]  /*5520*/  LDC R6, c[0x0][0x618] ;  /* 0x00018600ff067b82 */ /* 0x000e220000000800 */
[----:B------:R-:W-:Y:S02]  /*5530*/  IMAD.MOV.U32 R7, RZ, RZ, 0x1 ;  /* 0x00000001ff077424 */ /* 0x000fe400078e00ff */
[----:B------:R-:W-:-:S04]  /*5540*/  IMAD.X R5, RZ, RZ, ~R0, P0 ;  /* 0x000000ffff057224 */ /* 0x000fc800000e0e00 */
[-C--:B------:R-:W-:Y:S01]  /*5550*/  IMAD R0, R5, R14.reuse, RZ ;  /* 0x0000000e05007224 */ /* 0x080fe200078e02ff */
[----:B------:R-:W1:Y:S01]  /*5560*/  LDC R8, c[0x0][0x608] ;  /* 0x00018200ff087b82 */ /* 0x000e620000000800 */
[----:B------:R-:W-:-:S04]  /*5570*/  IMAD.WIDE.U32 R4, R3, R14, R16 ;  /* 0x0000000e03047225 */ /* 0x000fc800078e0010 */
[----:B------:R-:W-:Y:S01]  /*5580*/  IMAD R3, R3, R15, R0 ;  /* 0x0000000f03037224 */ /* 0x000fe200078e0200 */
[----:B------:R-:W-:Y:S02]  /*5590*/  I2FP.F32.U32 R0, R24 ;  /* 0x0000001800007245 */ /* 0x000fe40000201000 */
[----:B------:R-:W3:Y:S01]  /*55a0*/  LDC R26, c[0x0][0x658] ;  /* 0x00019600ff1a7b82 */ /* 0x000ee20000000800 */
[----:B------:R-:W-:Y:S01]  /*55b0*/  IMAD.IADD R3, R5, 0x1, R3 ;  /* 0x0000000105037824 */ /* 0x000fe200078e0203 */
[----:B--2---:R-:W-:Y:S01]  /*55c0*/  ISETP.NE.U32.AND P0, PT, R28, RZ, PT ;  /* 0x000000ff1c00720c */ /* 0x004fe20003f05070 */
[----:B------:R-:W-:Y:S01]  /*55d0*/  FMUL R0, R0, UR4 ;  /* 0x0000000400007c20 */ /* 0x000fe20008400000 */
[----:B------:R-:W-:Y:S02]  /*55e0*/  IMAD.MOV.U32 R5, RZ, RZ, -0x1 ;  /* 0xffffffffff057424 */ /* 0x000fe400078e00ff */
[----:B------:R-:W-:Y:S01]  /*55f0*/  ISETP.NE.AND.EX P0, PT, R29, RZ, PT, P0 ;  /* 0x000000ff1d00720c */ /* 0x000fe20003f05300 */
[----:B------:R2:W2:Y:S01]  /*5600*/  F2I.U32.TRUNC.NTZ R13, R0 ;  /* 0x00000000000d7305 */ /* 0x0004a2000020f000 */
[----:B------:R-:W2:Y:S01]  /*5610*/  LDC R15, c[0x0][0x148] ;  /* 0x00005200ff0f7b82 */ /* 0x000ea20000000800 */
[----:B0-----:R-:W-:-:S02]  /*5620*/  SHF.R.U64 R12, R4, R6, R3 ;  /* 0x00000006040c7219 */ /* 0x001fc40000001203 */
[----:B------:R-:W-:-:S05]  /*5630*/  SHF.R.U32.HI R3, RZ, R6, R3 ;  /* 0x00000006ff037219 */ /* 0x000fca0000011603 */
[----:B------:R-:W0:Y:S01]  /*5640*/  LDC R20, c[0x0][0x600] ;  /* 0x00018000ff147b82 */ /* 0x000e220000000800 */
[-CC-:B-1----:R-:W-:Y:S02]  /*5650*/  SHF.R.U64 R10, R12, R8.reuse, R3.reuse ;  /* 0x000000080c0a7219 */ /* 0x182fe40000001203 */
[----:B------:R-:W-:-:S05]  /*5660*/  SHF.R.U32.HI R3, RZ, R8, R3 ;  /* 0x00000008ff037219 */ /* 0x000fca0000011603 */
[----:B------:R-:W1:Y:S01]  /*5670*/  LDC R27, c[0x0][0x648] ;  /* 0x00019200ff1b7b82 */ /* 0x000e620000000800 */
[-C--:B---3--:R-:W-:Y:S02]  /*5680*/  SHF.L.U32 R4, R5, R26.reuse, RZ ;  /* 0x0000001a05047219 */ /* 0x088fe400000006ff */
[-CC-:B------:R-:W-:Y:S02]  /*5690*/  SHF.R.U64 R14, R10, R26.reuse, R3.reuse ;  /* 0x0000001a0a0e7219 */ /* 0x180fe40000001203 */
[----:B------:R-:W-:Y:S02]  /*56a0*/  SHF.R.U32.HI R5, RZ, R26, R3 ;  /* 0x0000001aff057219 */ /* 0x000fe40000011603 */
[----:B------:R-:W-:Y:S01]  /*56b0*/  LOP3.LUT R25, RZ, R4, RZ, 0x33, !PT ;  /* 0x00000004ff197212 */ /* 0x000fe200078e33ff */
[----:B------:R-:W3:Y:S01]  /*56c0*/  LDC R30, c[0x0][0x638] ;  /* 0x00018e00ff1e7b82 */ /* 0x000ee20000000800 */
[----:B------:R-:W-:Y:S01]  /*56d0*/  SHF.L.U32 R26, R7, R26, RZ ;  /* 0x0000001a071a7219 */ /* 0x000fe200000006ff */
[----:B------:R-:W-:-:S06]  /*56e0*/  IMAD.MOV.U32 R4, RZ, RZ, R14 ;  /* 0x000000ffff047224 */ /* 0x000fcc00078e000e */
[----:B------:R-:W0:Y:S01]  /*56f0*/  LDC R31, c[0x0][0x610] ;  /* 0x00018400ff1f7b82 */ /* 0x000e220000000800 */
        /* <DEDUP_REMOVED lines=11> */
.L_x_167:
[----:B------:R-:W-:Y:S01]  /*57b0*/  ISETP.NE.AND P0, PT, R2, 0x1, PT ;  /* 0x000000010200780c */ /* 0x000fe20003f05270 */
[----:B0-----:R-:W-:Y:S01]  /*57c0*/  VIADD R7, R20, 0xffffffff ;  /* 0xffffffff14077836 */ /* 0x001fe20000000000 */
[----:B-12---:R-:W-:Y:S01]  /*57d0*/  SHF.R.U64 R0, R4, R27, R5 ;  /* 0x0000001b04007219 */ /* 0x006fe20000001205 */
[----:B------:R-:W-:Y:S01]  /*57e0*/  IMAD.MOV R13, RZ, RZ, -R13 ;  /* 0x000000ffff0d7224 */ /* 0x000fe200078e0a0d */
[----:B------:R-:W-:Y:S01]  /*57f0*/  LOP3.LUT R5, R10, R25, RZ, 0xc0, !PT ;  /* 0x000000190a057212 */ /* 0x000fe200078ec0ff */
[----:B------:R-:W-:Y:S01]  /*5800*/  IMAD.MOV.U32 R4, RZ, RZ, 0x1 ;  /* 0x00000001ff047424 */ /* 0x000fe200078e00ff */
[----:B------:R-:W-:Y:S01]  /*5810*/  LOP3.LUT R12, R12, R7, RZ, 0xc0, !PT ;  /* 0x000000070c0c7212 */ /* 0x000fe200078ec0ff */
[----:B------:R-:W-:Y:S02]  /*5820*/  IMAD.MOV R3, RZ, RZ, -R0 ;  /* 0x000000ffff037224 */ /* 0x000fe400078e0a00 */
[----:B------:R-:W-:Y:S02]  /*5830*/  IMAD R0, R26, R0, R5 ;  /* 0x000000001a007224 */ /* 0x000fe400078e0205 */
[----:B---3--:R-:W-:-:S02]  /*5840*/  IMAD R3, R3, R30, R14 ;  /* 0x0000001e03037224 */ /* 0x008fc400078e020e */
[----:B------:R-:W-:Y:S02]  /*5850*/  @P0 IMAD R21, R15, R13, R24 ;  /* 0x0000000d0f150224 */ /* 0x000fe400078e0218 */
[----:B------:R-:W-:Y:S01]  /*5860*/  IMAD R5, R3, R20, R12 ;  /* 0x0000001403057224 */ /* 0x000fe200078e020c */
[----:B------:R-:W-:Y:S01]  /*5870*/  PRMT R3, R4, 0x7610, R3 ;  /* 0x0000761004037816 */ /* 0x000fe20000000003 */
[----:B------:R-:W-:-:S05]  /*5880*/  IMAD R0, R0, R31, R21 ;  /* 0x0000001f00007224 */ /* 0x000fca00078e0215 */
[----:B------:R-:W-:Y:S02]  /*5890*/  SEL R93, R5, R0, !P0 ;  /* 0x00000000055d7207 */ /* 0x000fe40004000000 */
[----:B------:R-:W-:-:S07]  /*58a0*/  SEL R0, R0, R5, !P0 ;  /* 0x0000000500007207 */ /* 0x000fce0004000000 */
.L_x_165:
[----:B------:R-:W-:Y:S01]  /*58b0*/  LOP3.LUT P0, RZ, R3, 0xff, RZ, 0xc0, !PT ;  /* 0x000000ff03ff7812 */ /* 0x000fe2000780c0ff */
[----:B------:R-:W-:-:S12]  /*58c0*/  IMAD.MOV.U32 R92, RZ, RZ, R0 ;  /* 0x000000ffff5c7224 */ /* 0x000fd800078e0000 */
[----:B------:R-:W-:Y:S05]  /*58d0*/  @P0 BRA `(.L_x_168) ;  /* 0xffffffb800480947 */ /* 0x000fea000383ffff */
[----:B------:R-:W-:Y:S05]  /*58e0*/  EXIT ;  /* 0x000000000000794d */ /* 0x000fea0003800000 */
.L_x_7:
[----:B0-----:R-:W-:Y:S01]  /*58f0*/  ULDC.64 UR4, c[0x0][0x650] ;  /* 0x0001940000047ab9 */ /* 0x001fe20000000a00 */
        /* <DEDUP_REMOVED lines=25> */
.L_x_170:
[----:B------:R-:W0:Y:S01]  /*5a90*/  LDC.64 R28, c[0x0][0x640] ;  /* 0x00019000ff1c7b82 */ /* 0x000e220000000a00 */
[-CC-:B------:R-:W-:Y:S01]  /*5aa0*/  SHF.R.U64 R22, R12, R6.reuse, R13.reuse ;  /* 0x000000060c167219 */ /* 0x180fe2000000120d */
[----:B------:R-:W-:Y:S01]  /*5ab0*/  IMAD.MOV.U32 R30, RZ, RZ, 0x1 ;  /* 0x00000001ff1e7424 */ /* 0x000fe200078e00ff */
[----:B------:R-:W-:Y:S02]  /*5ac0*/  SHF.R.U32.HI R6, RZ, R6, R13 ;  /* 0x00000006ff067219 */ /* 0x000fe4000001160d */
        /* <DEDUP_REMOVED lines=8> */
[----:B------:R-:W-:Y:S01]  /*5b50*/  IMAD.IADD R9, R9, 0x1, R11 ;  /* 0x0000000109097824 */ /* 0x000fe200078e020b */
[----:B0-----:R-:W-:-:S04]  /*5b60*/  ISETP.NE.U32.AND P0, PT, R28, RZ, PT ;  /* 0x000000ff1c00720c */ /* 0x001fc80003f05070 */
[----:B------:R-:W-:Y:S02]  /*5b70*/  ISETP.NE.AND.EX P0, PT, R29, RZ, PT, P0 ;  /* 0x000000ff1d00720c */ /* 0x000fe40003f05300 */
[----:B------:R-:W0:Y:S01]  /*5b80*/  LDC R20, c[0x0][0x600] ;  /* 0x00018000ff147b82 */ /* 0x000e220000000800 */
[-CC-:B-1----:R-:W-:Y:S01]  /*5b90*/  SHF.R.U64 R14, R8, R10.reuse, R9.reuse ;  /* 0x0000000a080e7219 */ /* 0x182fe20000001209 */
[----:B------:R-:W-:Y:S01]  /*5ba0*/  IMAD.MOV.U32 R8, RZ, RZ, -0x1 ;  /* 0xffffffffff087424 */ /* 0x000fe200078e00ff */
[----:B------:R-:W-:-:S05]  /*5bb0*/  SHF.R.U32.HI R9, RZ, R10, R9 ;  /* 0x0000000aff097219 */ /* 0x000fca0000011609 */
[----:B------:R-:W1:Y:S01]  /*5bc0*/  LDC R26, c[0x0][0x648] ;  /* 0x00019200ff1a7b82 */ /* 0x000e620000000800 */
[-CC-:B--2---:R-:W-:Y:S02]  /*5bd0*/  SHF.R.U64 R21, R14, R12.reuse, R9.reuse ;  /* 0x0000000c0e157219 */ /* 0x184fe40000001209 */
[----:B------:R-:W-:-:S05]  /*5be0*/  SHF.R.U32.HI R6, RZ, R12, R9 ;  /* 0x0000000cff067219 */ /* 0x000fca0000011609 */
[----:B------:R-:W2:Y:S01]  /*5bf0*/  LDC R27, c[0x0][0x638] ;  /* 0x00018e00ff1b7b82 */ /* 0x000ea20000000800 */
[-C--:B---3--:R-:W-:Y:S02]  /*5c00*/  SHF.L.U32 R8, R8, R25.reuse, RZ ;  /* 0x0000001908087219 */ /* 0x088fe400000006ff */
[-CC-:B------:R-:W-:Y:S02]  /*5c10*/  SHF.R.U64 R23, R21, R25.reuse, R6.reuse ;  /* 0x0000001915177219 */ /* 0x180fe40000001206 */
[----:B------:R-:W-:Y:S02]  /*5c20*/  LOP3.LUT R32, RZ, R8, RZ, 0x33, !PT ;  /* 0x00000008ff207212 */ /* 0x000fe400078e33ff */
[----:B------:R-:W-:Y:S01]  /*5c30*/  SHF.R.U32.HI R9, RZ, R25, R6 ;  /* 0x00000019ff097219 */ /* 0x000fe20000011606 */
[----:B------:R-:W3:Y:S01]  /*5c40*/  LDC R31, c[0x0][0x610] ;  /* 0x00018400ff1f7b82 */ /* 0x000ee20000000800 */
[----:B------:R-:W-:Y:S01]  /*5c50*/  IMAD.MOV.U32 R8, RZ, RZ, R23 ;  /* 0x000000ffff087224 */ /* 0x000fe200078e0017 */
[----:B------:R-:W-:Y:S06]  /*5c60*/  @!P0 BRA `(.L_x_171) ;  /* 0x0000000000288947 */ /* 0x000fec0003800000 */
        /* <DEDUP_REMOVED lines=10> */
.L_x_171:
[----:B------:R-:W-:Y:S02]  /*5d10*/  ISETP.NE.AND P0, PT, R2, 0x1, PT ;  /* 0x000000010200780c */ /* 0x000fe40003f05270 */
[----:B-1----:R-:W-:Y:S01]  /*5d20*/  SHF.R.U64 R6, R8, R26, R9 ;  /* 0x0000001a08067219 */ /* 0x002fe20000001209 */
[----:B0-----:R-:W-:Y:S01]  /*5d30*/  VIADD R9, R20, 0xffffffff ;  /* 0xffffffff14097836 */ /* 0x001fe20000000000 */
[----:B------:R-:W-:Y:S02]  /*5d40*/  SHF.L.U32 R30, R30, R25, RZ ;  /* 0x000000191e1e7219 */ /* 0x000fe400000006ff */
[----:B------:R-:W-:Y:S01]  /*5d50*/  LOP3.LUT R5, R21, R32, RZ, 0xc0, !PT ;  /* 0x0000002015057212 */ /* 0x000fe200078ec0ff */
[----:B------:R-:W-:-:S04]  /*5d60*/  IMAD.MOV R8, RZ, RZ, -R6 ;  /* 0x000000ffff087224 */ /* 0x000fc800078e0a06 */
[----:B------:R-:W-:Y:S01]  /*5d70*/  IMAD R6, R30, R6, R5 ;  /* 0x000000061e067224 */ /* 0x000fe200078e0205 */
[----:B------:R-:W-:Y:S01]  /*5d80*/  LOP3.LUT R5, R14, R9, RZ, 0xc0, !PT ;  /* 0x000000090e057212 */ /* 0x000fe200078ec0ff */
[----:B------:R-:W-:Y:S02]  /*5d90*/  @P0 IMAD R3, R7, R24, R4 ;  /* 0x0000001807030224 */ /* 0x000fe400078e0204 */
[----:B--2---:R-:W-:Y:S02]  /*5da0*/  IMAD R4, R8, R27, R23 ;  /* 0x0000001b08047224 */ /* 0x004fe400078e0217 */
[----:B---3--:R-:W-:Y:S02]  /*5db0*/  IMAD R3, R6, R31, R3 ;  /* 0x0000001f06037224 */ /* 0x008fe400078e0203 */
[----:B------:R-:W-:Y:S02]  /*5dc0*/  IMAD R4, R4, R20, R5 ;  /* 0x0000001404047224 */ /* 0x000fe400078e0205 */
[----:B------:R-:W-:-:S02]  /*5dd0*/  IMAD.MOV.U32 R8, RZ, RZ, 0x1 ;  /* 0x00000001ff087424 */ /* 0x000fc400078e00ff */
[----:B------:R-:W-:Y:S01]  /*5de0*/  IMAD.MOV.U32 R6, RZ, RZ, R22 ;  /* 0x000000ffff067224 */ /* 0x000fe200078e0016 */
[----:B------:R-:W-:Y:S02]  /*5df0*/  SEL R20, R4, R3, !P0 ;  /* 0x0000000304147207 */ /* 0x000fe40004000000 */
[----:B------:R-:W-:-:S07]  /*5e00*/  SEL R21, R3, R4, !P0 ;  /* 0x0000000403157207 */ /* 0x000fce0004000000 */
.L_x_169:
[----:B------:R-:W-:-:S08]  /*5e10*/  NOP ;  /* 0x0000000000007918 */ /* 0x000fd00000000000 */
[----:B------:R-:W0:-:S00]  /*5e20*/  USETMAXREG.DEALLOC.CTAPOOL 0x28 ;  /* 0x00000028000079c8 */ /* 0x000e0000080e0500 */
[----:B0-----:R-:W-:-:S13]  /*5e30*/  ISETP.NE.AND P0, PT, R0, RZ, PT ;  /* 0x000000ff0000720c */ /* 0x001fda0003f05270 */
[----:B------:R-:W-:Y:S05]  /*5e40*/  @P0 EXIT ;  /* 0x000000000000094d */ /* 0x000fea0003800000 */
[----:B------:R-:W-:Y:S01]  /*5e50*/  LOP3.LUT P0, RZ, R8, 0xff, RZ, 0xc0, !PT ;  /* 0x000000ff08ff7812 */ /* 0x000fe2000780c0ff */
[----:B------:R-:W-:Y:S02]  /*5e60*/  IMAD.MOV.U32 R0, RZ, RZ, 0x1 ;  /* 0x00000001ff007424 */ /* 0x000fe400078e00ff */
[----:B------:R-:W-:-:S10]  /*5e70*/  IMAD.MOV.U32 R3, RZ, RZ, RZ ;  /* 0x000000ffff037224 */ /* 0x000fd400078e00ff */
[----:B------:R-:W-:Y:S05]  /*5e80*/  @!P0 BRA `(.L_x_172) ;  /* 0x0000000c00488947 */ /* 0x000fea0003800000 */
[----:B------:R-:W0:Y:S01]  /*5e90*/  LDC R0, c[0x0][0x28c] ;  /* 0x0000a300ff007b82 */ /* 0x000e220000000800 */
[----:B------:R-:W1:Y:S01]  /*5ea0*/  S2R R11, SR_CgaCtaId ;  /* 0x00000000000b7919 */ /* 0x000e620000008800 */
[----:B------:R-:W-:Y:S01]  /*5eb0*/  ULDC UR5, c[0x0][0x658] ;  /* 0x0001960000057ab9 */ /* 0x000fe20000000800 */
[----:B------:R-:W-:Y:S01]  /*5ec0*/  UMOV UR7, 0xffffffff ;  /* 0xffffffff00077882 */ /* 0x000fe20000000000 */
[----:B------:R-:W-:Y:S01]  /*5ed0*/  ULDC UR6, c[0x0][0xc] ;  /* 0x0000030000067ab9 */ /* 0x000fe20000000800 */
[----:B------:R-:W-:Y:S01]  /*5ee0*/  USHF.L.U32 UR8, UR7, UR5, URZ ;  /* 0x0000000507087299 */ /* 0x000fe2000800063f */
[----:B------:R-:W-:Y:S01]  /*5ef0*/  BSSY B0, `(.L_x_172) ;  /* 0x00000cb000007945 */ /* 0x000fe20003800000 */
[----:B------:R-:W-:Y:S01]  /*5f00*/  UMOV UR9, 0x1 ;  /* 0x0000000100097882 */ /* 0x000fe20000000000 */
[----:B------:R-:W-:Y:S01]  /*5f10*/  ULDC UR7, c[0x0][0x10] ;  /* 0x0000040000077ab9 */ /* 0x000fe20000000800 */
[----:B------:R-:W-:Y:S01]  /*5f20*/  USHF.L.U32 UR18, UR9, UR5, URZ ;  /* 0x0000000509127299 */ /* 0x000fe2000800063f */
[----:B------:R-:W-:Y:S01]  /*5f30*/  IMAD.MOV.U32 R9, RZ, RZ, 0x1 ;  /* 0x00000001ff097424 */ /* 0x000fe200078e00ff */
[----:B------:R-:W-:Y:S01]  /*5f40*/  UIMAD.WIDE.U32 UR6, UR6, UR7, URZ ;  /* 0x00000007060672a5 */ /* 0x000fe2000f8e003f */
[----:B------:R-:W-:Y:S01]  /*5f50*/  LOP3.LUT R8, R19, 0x2, RZ, 0xfc, !PT ;  /* 0x0000000213087812 */ /* 0x000fe200078efcff */
[----:B------:R-:W-:Y:S01]  /*5f60*/  ULDC UR5, c[0x0][0x14] ;  /* 0x0000050000057ab9 */ /* 0x000fe20000000800 */
[----:B------:R-:W-:Y:S01]  /*5f70*/  ULDC UR4, c[0x0][0x600] ;  /* 0x0001800000047ab9 */ /* 0x000fe20000000800 */
[----:B------:R-:W-:-:S02]  /*5f80*/  UIMAD.WIDE.U32 UR22, UR6, UR5, URZ ;  /* 0x00000005061672a5 */ /* 0x000fc4000f8e003f */
[----:B------:R-:W-:Y:S02]  /*5f90*/  UIMAD UR13, UR7, UR5, URZ ;  /* 0x00000005070d72a4 */ /* 0x000fe4000f8e023f */
[----:B------:R-:W-:Y:S02]  /*5fa0*/  UIADD3 UR4, UR4, -0x1, URZ ;  /* 0xffffffff04047890 */ /* 0x000fe4000fffe03f */
[----:B------:R-:W-:Y:S02]  /*5fb0*/  ULOP3.LUT UR17, URZ, UR8, URZ, 0x33, !UPT ;  /* 0x000000083f117292 */ /* 0x000fe4000f8e333f */
[----:B------:R-:W-:Y:S01]  /*5fc0*/  UIADD3 UR13, UR23, UR13, URZ ;  /* 0x0000000d170d7290 */ /* 0x000fe2000fffe03f */
[----:B0-----:R-:W-:Y:S01]  /*5fd0*/  VIADD R0, R0, 0x1f ;  /* 0x0000001f00007836 */ /* 0x001fe20000000000 */
[----:B------:R-:W-:-:S04]  /*5fe0*/  ULDC.64 UR24, c[0x0][0x198] ;  /* 0x0000660000187ab9 */ /* 0x000fc80000000a00 */
[----:B------:R-:W-:-:S04]  /*5ff0*/  SHF.R.S32.HI R3, RZ, 0x1f, R0 ;  /* 0x0000001fff037819 */ /* 0x000fc80000011400 */
[----:B------:R-:W-:Y:S01]  /*6000*/  LEA.HI R10, R3, R0, RZ, 0x5 ;  /* 0x00000000030a7211 */ /* 0x000fe200078f28ff */
[C---:B-1----:R-:W-:Y:S02]  /*6010*/  IMAD.SHL.U32 R4, R11.reuse, 0x400, RZ ;  /* 0x000004000b047824 */ /* 0x042fe400078e00ff */
[----:B------:R-:W-:Y:S01]  /*6020*/  IMAD.SHL.U32 R11, R11, 0x20, RZ ;  /* 0x000000200b0b7824 */ /* 0x000fe200078e00ff */
[----:B------:R-:W-:Y:S01]  /*6030*/  SHF.R.S32.HI R10, RZ, 0x5, R10 ;  /* 0x00000005ff0a7819 */ /* 0x000fe2000001140a */
[----:B------:R-:W-:Y:S01]  /*6040*/  IMAD.MOV.U32 R0, RZ, RZ, 0x1 ;  /* 0x00000001ff007424 */ /* 0x000fe200078e00ff */
[----:B------:R-:W-:Y:S01]  /*6050*/  LOP3.LUT R4, R4, 0x400, RZ, 0xc0, !PT ;  /* 0x0000040004047812 */ /* 0x000fe200078ec0ff */
[----:B------:R-:W-:Y:S01]  /*6060*/  IMAD.MOV.U32 R3, RZ, RZ, RZ ;  /* 0x000000ffff037224 */ /* 0x000fe200078e00ff */
[----:B------:R-:W-:Y:S01]  /*6070*/  LOP3.LUT R11, R11, 0x20, RZ, 0xc0, !PT ;  /* 0x000000200b0b7812 */ /* 0x000fe200078ec0ff */
[----:B------:R-:W-:Y:S01]  /*6080*/  VIADD R13, R10, 0x1 ;  /* 0x000000010a0d7836 */ /* 0x000fe20000000000 */
[----:B------:R-:W-:-:S07]  /*6090*/  LOP3.LUT R12, R4, 0xa100, RZ, 0xfc, !PT ;  /* 0x0000a100040c7812 */ /* 0x000fce00078efcff */
.L_x_183:
[----:B------:R-:W-:-:S03]  /*60a0*/  UMOV UR5, 0xffffffff ;  /* 0xffffffff00057882 */ /* 0x000fc60000000000 */
[----:B------:R-:W-:Y:S05]  /*60b0*/  BRA.DIV UR5, `(.L_x_173) ;  /* 0x0000000e05c87947 */ /* 0x000fea000b800000 */
[----:B------:R-:W-:-:S13]  /*60c0*/  ELECT P6, URZ, PT ;  /* 0x00000000003f782f */ /* 0x000fda00038c0000 */
.L_x_195:
[----:B------:R-:W0:Y:S01]  /*60d0*/  LDC R4, c[0x0][0x28c] ;  /* 0x0000a300ff047b82 */ /* 0x000e220000000800 */
[----:B------:R-:W-:Y:S01]  /*60e0*/  BSSY B1, `(.L_x_174) ;  /* 0x0000038000017945 */ /* 0x000fe20003800000 */
[----:B0-----:R-:W-:-:S13]  /*60f0*/  ISETP.LT.OR P6, PT, R4, 0x1, !P6 ;  /* 0x000000010400780c */ /* 0x001fda00077c1670 */
[----:B------:R-:W-:Y:S05]  /*6100*/  @P6 BRA `(.L_x_175) ;  /* 0x0000000000d46947 */ /* 0x000fea0003800000 */
[----:B------:R-:W-:Y:S02]  /*6110*/  IMAD R20, R20, 0x40, R11 ;  /* 0x0000004014147824 */ /* 0x000fe400078e020b */
[----:B------:R-:W-:Y:S02]  /*6120*/  IMAD.SHL.U32 R21, R21, 0x100, RZ ;  /* 0x0000010015157824 */ /* 0x000fe400078e00ff */
[----:B------:R-:W-:Y:S02]  /*6130*/  IMAD.MOV.U32 R24, RZ, RZ, RZ ;  /* 0x000000ffff187224 */ /* 0x000fe400078e00ff */
[----:B------:R-:W-:Y:S02]  /*6140*/  IMAD.MOV.U32 R4, RZ, RZ, R13 ;  /* 0x000000ffff047224 */ /* 0x000fe400078e000d */
[----:B------:R-:W-:Y:S02]  /*6150*/  IMAD.MOV.U32 R5, RZ, RZ, R0 ;  /* 0x000000ffff057224 */ /* 0x000fe400078e0000 */
[----:B------:R-:W-:-:S07]  /*6160*/  IMAD.MOV.U32 R7, RZ, RZ, R3 ;  /* 0x000000ffff077224 */ /* 0x000fce00078e0003 */
.L_x_178:
[----:B------:R-:W0:Y:S01]  /*6170*/  S2R R15, SR_CgaCtaId ;  /* 0x00000000000f7919 */ /* 0x000e220000008800 */
[----:B------:R-:W-:Y:S02]  /*6180*/  MOV R14, 0x400 ;  /* 0x00000400000e7802 */ /* 0x000fe40000000f00 */
[----:B------:R-:W-:Y:S02]  /*6190*/  LOP3.LUT P1, RZ, R18, 0x7f, RZ, 0xc0, !PT ;  /* 0x0000007f12ff7812 */ /* 0x000fe4000782c0ff */
[----:B0-----:R-:W-:Y:S02]  /*61a0*/  LEA R22, R15, R14, 0x18 ;  /* 0x0000000e0f167211 */ /* 0x001fe400078ec0ff */
[----:B------:R-:W-:-:S09]  /*61b0*/  SHF.L.U32 R14, R5, 0x1f, RZ ;  /* 0x0000001f050e7819 */ /* 0x000fd200000006ff */
[----:B------:R-:W0:Y:S01]  /*61c0*/  @!P1 LDC R15, c[0x0][0x500] ;  /* 0x00014000ff0f9b82 */ /* 0x000e220000000800 */
[----:B------:R-:W-:-:S04]  /*61d0*/  IMAD R23, R7, 0x8, R22 ;  /* 0x0000000807177824 */ /* 0x000fc800078e0216 */
[----:B------:R-:W1:Y:S02]  /*61e0*/  SYNCS.PHASECHK.TRANS64.TRYWAIT P0, [R23+URZ+0x28], R14 ;  /* 0x0000280e170075a7 */ /* 0x000e64000800017f */
[----:B-1----:R-:W-:Y:S05]  /*61f0*/  @!P0 BRA `(.L_x_176) ;  /* 0x0000000c00988947 */ /* 0x002fea0003800000 */
.L_x_196:
[----:B-1----:R-:W-:Y:S01]  /*6200*/  PRMT R14, R8, 0x9910, RZ ;  /* 0x00009910080e7816 */ /* 0x002fe200000000ff */
[----:B0-----:R0:W-:Y:S03]  /*6210*/  @!P1 SYNCS.ARRIVE.TRANS64 RZ, [R23+URZ], R15 ;  /* 0x0000000f17ff99a7 */ /* 0x0011e6000800003f */
[----:B------:R-:W-:-:S13]  /*6220*/  ISETP.NE.AND P0, PT, R14, 0x2, PT ;  /* 0x000000020e00780c */ /* 0x000fda0003f05270 */
[----:B0-----:R-:W-:Y:S05]  /*6230*/  @P0 BRA `(.L_x_177) ;  /* 0x0000000000040947 */ /* 0x001fea0003800000 */
[----:B------:R-:W-:Y:S01]  /*6240*/  BPT.TRAP 0x1 ;  /* 0x000000040000795c */ /* 0x000fe20000300000 */
.L_x_177:
[----:B------:R-:W-:Y:S01]  /*6250*/  R2UR UR19, R22 ;  /* 0x00000000161372ca */ /* 0x000fe200000e0000 */
[----:B------:R-:W-:Y:S01]  /*6260*/  IMAD R22, R7, 0x2000, R22 ;  /* 0x0000200007167824 */ /* 0x000fe200078e0216 */
[----:B------:R-:W-:Y:S01]  /*6270*/  R2UR UR9, R23 ;  /* 0x00000000170972ca */ /* 0x000fe200000e0000 */
[----:B------:R-:W-:Y:S01]  /*6280*/  IMAD R14, R7, 0x800, R12 ;  /* 0x00000800070e7824 */ /* 0x000fe200078e020c */
[----:B------:R-:W-:Y:S01]  /*6290*/  UIADD3 UR6, UP0, UR24, 0xf0, URZ ;  /* 0x000000f018067890 */ /* 0x000fe2000ff1e03f */
[----:B------:R-:W-:Y:S01]  /*62a0*/  VIADD R4, R4, 0xffffffff ;  /* 0xffffffff04047836 */ /* 0x000fe20000000000 */
[----:B------:R-:W-:Y:S01]  /*62b0*/  R2UR UR5, R22 ;  /* 0x00000000160572ca */ /* 0x000fe200000e0000 */
[----:B------:R-:W-:Y:S01]  /*62c0*/  UIADD3 UR26, UP1, UR24, 0x1f0, URZ ;  /* 0x000001f0181a7890 */ /* 0x000fe2000ff3e03f */
[----:B------:R-:W-:Y:S01]  /*62d0*/  R2UR UR8, R14 ;  /* 0x000000000e0872ca */ /* 0x000fe200000e0000 */
[----:B------:R-:W-:Y:S01]  /*62e0*/  UIADD3.X UR7, URZ, UR25, URZ, UP0, !UPT ;  /* 0x000000193f077290 */ /* 0x000fe200087fe43f */
[----:B------:R-:W-:Y:S01]  /*62f0*/  R2UR UR11, R21 ;  /* 0x00000000150b72ca */ /* 0x000fe200000e0000 */
[----:B------:R-:W-:Y:S01]  /*6300*/  VIADD R7, R7, 0x1 ;  /* 0x0000000107077836 */ /* 0x000fe20000000000 */
[----:B------:R-:W-:Y:S01]  /*6310*/  R2UR UR10, R24 ;  /* 0x00000000180a72ca */ /* 0x000fe200000e0000 */
[----:B------:R-:W-:Y:S01]  /*6320*/  UIADD3.X UR27, URZ, UR25, URZ, UP1, !UPT ;  /* 0x000000193f1b7290 */ /* 0x000fe20008ffe43f */
[----:B------:R-:W-:Y:S01]  /*6330*/  R2UR UR12, R6 ;  /* 0x00000000060c72ca */ /* 0x000fe200000e0000 */
[----:B------:R-:W-:Y:S01]  /*6340*/  UMOV UR14, 0x0 ;  /* 0x00000000000e7882 */ /* 0x000fe20000000000 */
[----:B------:R-:W-:Y:S01]  /*6350*/  R2UR UR20, R20 ;  /* 0x00000000141472ca */ /* 0x000fe200000e0000 */
[----:B------:R-:W-:Y:S01]  /*6360*/  UMOV UR15, 0x10000000 ;  /* 0x10000000000f7882 */ /* 0x000fe20000000000 */
[----:B------:R-:W-:Y:S01]  /*6370*/  ISETP.GT.AND P1, PT, R4, 0x1, PT ;  /* 0x000000010400780c */ /* 0x000fe20003f24270 */
[----:B------:R-:W-:Y:S01]  /*6380*/  UIADD3 UR16, UR5, 0x100, URZ ;  /* 0x0000010005107890 */ /* 0x000fe2000fffe03f */
[----:B------:R-:W-:Y:S01]  /*6390*/  ISETP.NE.AND P0, PT, R7, 0x5, PT ;  /* 0x000000050700780c */ /* 0x000fe20003f05270 */
[----:B------:R-:W-:Y:S01]  /*63a0*/  UIADD3 UR5, UR19, UR8, URZ ;  /* 0x0000000813057290 */ /* 0x000fe2000fffe03f */
[----:B------:R-:W-:Y:S01]  /*63b0*/  VIADD R24, R24, 0x20 ;  /* 0x0000002018187836 */ /* 0x000fe20000000000 */
[----:B------:R-:W-:Y:S01]  /*63c0*/  UMOV UR21, 0x30000 ;  /* 0x0003000000157882 */ /* 0x000fe20000000000 */
[----:B------:R-:W-:-:S02]  /*63d0*/  SEL R14, RZ, 0x1, P0 ;  /* 0x00000001ff0e7807 */ /* 0x000fc40000000000 */
[----:B------:R-:W-:Y:S01]  /*63e0*/  UMOV UR8, UR16 ;  /* 0x0000001000087c82 */ /* 0x000fe20008000000 */
[----:B------:R-:W-:Y:S01]  /*63f0*/  SEL R7, R7, RZ, P0 ;  /* 0x000000ff07077207 */ /* 0x000fe20000000000 */
[----:B------:R0:W-:Y:S01]  /*6400*/  UTMALDG.3D [UR8], [UR6], desc[UR14] ;  /* 0x00000e08060075b4 */ /* 0x0001e20008011000 */
[----:B------:R-:W-:Y:S01]  /*6410*/  LOP3.LUT R5, R5, R14, RZ, 0x3c, !PT ;  /* 0x0000000e05057212 */ /* 0x000fe200078e3cff */
[----:B0-----:R-:W-:Y:S01]  /*6420*/  UMOV UR11, UR20 ;  /* 0x00000014000b7c82 */ /* 0x001fe20008000000 */
[----:B------:R-:W-:Y:S02]  /*6430*/  UMOV UR8, UR5 ;  /* 0x0000000500087c82 */ /* 0x000fe40008000000 */
[----:B------:R0:W-:Y:S02]  /*6440*/  UTMALDG.3D.MULTICAST [UR8], [UR26], UR21, desc[UR14] ;  /* 0x00000e081a0073b4 */ /* 0x0001e40008011815 */
[----:B0-----:R-:W-:Y:S05]  /*6450*/  @P1 BRA `(.L_x_178) ;  /* 0xfffffffc00441947 */ /* 0x001fea000383ffff */
.L_x_175:
[----:B------:R-:W-:Y:S05]  /*6460*/  BSYNC B1 ;  /* 0x0000000000017941 */ /* 0x000fea0003800000 */
.L_x_174:
[----:B------:R-:W-:Y:S01]  /*6470*/  LOP3.LUT P1, RZ, R9, 0xff, RZ, 0xc0, !PT ;  /* 0x000000ff09ff7812 */ /* 0x000fe2000782c0ff */
[C---:B------:R-:W-:Y:S01]  /*6480*/  IMAD.IADD R6, R10.reuse, 0x1, R3 ;  /* 0x000000010a067824 */ /* 0x040fe200078e0203 */
[----:B------:R-:W-:Y:S01]  /*6490*/  ULDC.64 UR6, c[0x0][0x650] ;  /* 0x0001940000067ab9 */ /* 0x000fe20000000a00 */
[----:B------:R-:W-:Y:S01]  /*64a0*/  ISETP.GE.U32.AND P2, PT, R10, 0x5, PT ;  /* 0x000000050a00780c */ /* 0x000fe20003f46070 */
[----:B------:R-:W-:Y:S01]  /*64b0*/  BSSY B1, `(.L_x_179) ;  /* 0x000006c000017945 */ /* 0x000fe20003800000 */
[----:B------:R-:W-:Y:S01]  /*64c0*/  IMAD.MOV.U32 R21, RZ, RZ, -0x1 ;  /* 0xffffffffff157424 */ /* 0x000fe200078e00ff */
[----:B------:R-:W-:Y:S01]  /*64d0*/  ISETP.GT.U32.AND P0, PT, R6, 0x4, PT ;  /* 0x000000040600780c */ /* 0x000fe20003f04070 */
[----:B------:R-:W-:Y:S01]  /*64e0*/  IMAD.MOV.U32 R20, RZ, RZ, -0x1 ;  /* 0xffffffffff147424 */ /* 0x000fe200078e00ff */
[----:B------:R-:W-:Y:S02]  /*64f0*/  PRMT R9, RZ, 0x7610, R9 ;  /* 0x00007610ff097816 */ /* 0x000fe40000000009 */
[----:B------:R-:W-:-:S03]  /*6500*/  ISETP.LT.U32.AND P0, PT, R10, 0x5, P0 ;  /* 0x000000050a00780c */ /* 0x000fc60000701070 */
[----:B------:R-:W0:Y:S01]  /*6510*/  @P1 S2R R5, SR_CgaCtaId ;  /* 0x0000000000051919 */ /* 0x000e220000008800 */
[----:B------:R-:W-:-:S04]  /*6520*/  @P1 MOV R4, 0x400 ;  /* 0x0000040000041802 */ /* 0x000fc80000000f00 */
[----:B0-----:R-:W-:Y:S01]  /*6530*/  @P1 LEA R3, R5, R4, 0x18 ;  /* 0x0000000405031211 */ /* 0x001fe200078ec0ff */
[----:B------:R-:W-:-:S03]  /*6540*/  IMAD.WIDE.U32 R4, R6, -0x33333333, RZ ;  /* 0xcccccccd06047825 */ /* 0x000fc600078e00ff */
[----:B------:R0:W-:Y:S01]  /*6550*/  @P1 SYNCS.ARRIVE.TRANS64.A1T0 RZ, [R3+URZ+0x68], RZ ;  /* 0x000068ff03ff19a7 */ /* 0x0001e2000810003f */
[----:B------:R-:W-:Y:S02]  /*6560*/  IADD3 R16, P1, R16, UR22, RZ ;  /* 0x0000001610107c10 */ /* 0x000fe4000ff3e0ff */
[----:B------:R-:W-:Y:S02]  /*6570*/  SHF.R.U32.HI R5, RZ, 0x2, R5 ;  /* 0x00000002ff057819 */ /* 0x000fe40000011605 */
[----:B------:R-:W-:Y:S02]  /*6580*/  IADD3.X R17, R17, UR13, RZ, P1, !PT ;  /* 0x0000000d11117c10 */ /* 0x000fe40008ffe4ff */
[----:B------:R-:W-:Y:S02]  /*6590*/  PRMT R4, RZ, 0x7610, R4 ;  /* 0x00007610ff047816 */ /* 0x000fe40000000004 */
[----:B0-----:R-:W-:Y:S02]  /*65a0*/  SEL R3, RZ, 0x1, !P0 ;  /* 0x00000001ff037807 */ /* 0x001fe40004000000 */
[----:B------:R-:W-:-:S02]  /*65b0*/  ISETP.GE.U32.AND P0, PT, R16, UR6, PT ;  /* 0x0000000610007c0c */ /* 0x000fc4000bf06070 */
[----:B------:R-:W-:Y:S01]  /*65c0*/  LOP3.LUT R0, R0, R3, RZ, 0x3c, !PT ;  /* 0x0000000300007212 */ /* 0x000fe200078e3cff */
[----:B------:R-:W-:Y:S01]  /*65d0*/  IMAD R3, R5, -0x5, R6 ;  /* 0xfffffffb05037824 */ /* 0x000fe200078e0206 */
[----:B------:R-:W-:Y:S01]  /*65e0*/  ISETP.GE.U32.AND.EX P0, PT, R17, UR7, PT, P0 ;  /* 0x0000000711007c0c */ /* 0x000fe2000bf06100 */
[----:B------:R-:W-:Y:S01]  /*65f0*/  IMAD.MOV.U32 R6, RZ, RZ, -0x1 ;  /* 0xffffffffff067424 */ /* 0x000fe200078e00ff */
[----:B------:R-:W-:-:S11]  /*6600*/  @P2 LOP3.LUT R0, R0, 0x1, R5, 0x78, !PT ;  /* 0x0000000100002812 */ /* 0x000fd600078e7805 */
[----:B------:R-:W-:Y:S05]  /*6610*/  @P0 BRA `(.L_x_180) ;  /* 0x0000000400540947 */ /* 0x000fea0003800000 */
[----:B------:R-:W0:Y:S01]  /*6620*/  S2R R15, SR_CTAID.X ;  /* 0x00000000000f7919 */ /* 0x000e220000002500 */
[----:B------:R-:W-:Y:S01]  /*6630*/  ULDC.64 UR6, c[0x0][0x628] ;  /* 0x00018a0000067ab9 */ /* 0x000fe20000000a00 */
[----:B------:R-:W-:Y:S01]  /*6640*/  ULDC UR8, c[0x0][0x630] ;  /* 0x00018c0000087ab9 */ /* 0x000fe20000000800 */
[----:B------:R-:W-:Y:S01]  /*6650*/  ISETP.NE.U32.AND P0, PT, RZ, UR6, PT ;  /* 0x00000006ff007c0c */ /* 0x000fe2000bf05070 */
[----:B------:R-:W1:Y:S01]  /*6660*/  S2R R20, SR_CTAID.Y ;  /* 0x0000000000147919 */ /* 0x000e620000002600 */
[----:B------:R-:W-:Y:S01]  /*6670*/  ULDC UR9, c[0x0][0x150] ;  /* 0x0000540000097ab9 */ /* 0x000fe20000000800 */
[----:B------:R-:W-:Y:S01]  /*6680*/  IMAD.MOV.U32 R4, RZ, RZ, R16 ;  /* 0x000000ffff047224 */ /* 0x000fe200078e0010 */
[----:B------:R-:W-:Y:S01]  /*6690*/  ISETP.NE.AND.EX P0, PT, RZ, UR7, PT, P0 ;  /* 0x00000007ff007c0c */ /* 0x000fe2000bf05300 */
[----:B------:R-:W-:Y:S01]  /*66a0*/  IMAD.MOV.U32 R5, RZ, RZ, R17 ;  /* 0x000000ffff057224 */ /* 0x000fe200078e0011 */
[----:B0-----:R-:W-:-:S11]  /*66b0*/  I2FP.F32.U32 R22, R15 ;  /* 0x0000000f00167245 */ /* 0x001fd60000201000 */
[----:B------:R-:W-:Y:S05]  /*66c0*/  @!P0 BRA `(.L_x_181) ;  /* 0x0000000000288947 */ /* 0x000fea0003800000 */
[----:B------:R-:W-:Y:S02]  /*66d0*/  ULDC UR5, c[0x0][0x634] ;  /* 0x00018d0000057ab9 */ /* 0x000fe40000000800 */
[----:B------:R-:W-:-:S05]  /*66e0*/  IADD3 R5, P0, R16, UR5, RZ ;  /* 0x0000000510057c10 */ /* 0x000fca000ff1e0ff */
[----:B------:R-:W-:-:S04]  /*66f0*/  IMAD.X R21, RZ, RZ, R17, P0 ;  /* 0x000000ffff157224 */ /* 0x000fc800000e0611 */
[----:B------:R-:W-:-:S04]  /*6700*/  IMAD.WIDE.U32 R6, R21, UR6, RZ ;  /* 0x0000000615067c25 */ /* 0x000fc8000f8e00ff */
[----:B------:R-:W-:-:S04]  /*6710*/  IMAD.WIDE.U32 R6, P0, R5, UR7, R6 ;  /* 0x0000000705067c25 */ /* 0x000fc8000f800006 */
[----:B------:R-:W-:-:S04]  /*6720*/  IMAD.WIDE.U32 R4, R5, UR6, RZ ;  /* 0x0000000605047c25 */ /* 0x000fc8000f8e00ff */
[----:B------:R-:W-:Y:S01]  /*6730*/  IMAD.MOV.U32 R4, RZ, RZ, R7 ;  /* 0x000000ffff047224 */ /* 0x000fe200078e0007 */
[----:B------:R-:W-:Y:S01]  /*6740*/  IADD3 RZ, P1, R5, R6, RZ ;  /* 0x0000000605ff7210 */ /* 0x000fe20007f3e0ff */
[----:B------:R-:W-:-:S04]  /*6750*/  IMAD.X R5, RZ, RZ, RZ, P0 ;  /* 0x000000ffff057224 */ /* 0x000fc800000e06ff */
[----:B------:R-:W-:-:S08]  /*6760*/  IMAD.WIDE.U32.X R4, R21, UR7, R4, P1 ;  /* 0x0000000715047c25 */ /* 0x000fd000088e0404 */
.L_x_181:
[--C-:B------:R-:W-:Y:S01]  /*6770*/  SHF.R.U64 R14, R4, UR8, R5.reuse ;  /* 0x00000008040e7c19 */ /* 0x100fe20008001205 */
[----:B------:R-:W-:Y:S01]  /*6780*/  FMUL R22, R22, UR9 ;  /* 0x0000000916167c20 */ /* 0x000fe20008400000 */
[----:B------:R-:W-:Y:S01]  /*6790*/  SHF.R.U32.HI R4, RZ, UR8, R5 ;  /* 0x00000008ff047c19 */ /* 0x000fe20008011605 */
[----:B------:R-:W0:Y:S01]  /*67a0*/  LDC R6, c[0x0][0x144] ;  /* 0x00005100ff067b82 */ /* 0x000e220000000800 */
[----:B------:R-:W-:Y:S01]  /*67b0*/  IADD3 R5, P0, RZ, -R14, RZ ;  /* 0x8000000eff057210 */ /* 0x000fe20007f1e0ff */
[----:B------:R-:W-:Y:S01]  /*67c0*/  ULDC UR5, c[0x0][0x154] ;  /* 0x0000550000057ab9 */ /* 0x000fe20000000800 */
[----:B-1----:R-:W-:Y:S01]  /*67d0*/  I2FP.F32.U32 R7, R20 ;  /* 0x0000001400077245 */ /* 0x002fe20000201000 */
[----:B------:R-:W1:Y:S01]  /*67e0*/  F2I.U32.TRUNC.NTZ R22, R22 ;  /* 0x0000001600167305 */ /* 0x000e62000020f000 */
[----:B------:R-:W-:Y:S01]  /*67f0*/  ULDC.64 UR6, c[0x0][0x620] ;  /* 0x0001880000067ab9 */ /* 0x000fe20000000a00 */
[----:B------:R-:W-:Y:S01]  /*6800*/  IMAD.X R4, RZ, RZ, ~R4, P0 ;  /* 0x000000ffff047224 */ /* 0x000fe200000e0e04 */
[----:B------:R-:W-:Y:S01]  /*6810*/  ISETP.NE.AND P2, PT, R2, 0x1, PT ;  /* 0x000000010200780c */ /* 0x000fe20003f45270 */
[----:B------:R-:W-:Y:S01]  /*6820*/  FMUL R23, R7, UR5 ;  /* 0x0000000507177c20 */ /* 0x000fe20008400000 */
[----:B------:R-:W2:Y:S01]  /*6830*/  LDC R25, c[0x0][0x148] ;  /* 0x00005200ff197b82 */ /* 0x000ea20000000800 */
[----:B------:R-:W-:Y:S01]  /*6840*/  IMAD R4, R4, UR6, RZ ;  /* 0x0000000604047c24 */ /* 0x000fe2000f8e02ff */
[----:B------:R-:W-:-:S03]  /*6850*/  ULDC UR5, c[0x0][0x618] ;  /* 0x0001860000057ab9 */ /* 0x000fc60000000800 */
[----:B------:R-:W3:Y:S01]  /*6860*/  F2I.U32.TRUNC.NTZ R23, R23 ;  /* 0x0000001700177305 */ /* 0x000ee2000020f000 */
[C---:B------:R-:W-:Y:S02]  /*6870*/  IMAD R7, R5.reuse, UR7, R4 ;  /* 0x0000000705077c24 */ /* 0x040fe4000f8e0204 */
[----:B------:R-:W-:Y:S01]  /*6880*/  IMAD.WIDE.U32 R4, R5, UR6, R16 ;  /* 0x0000000605047c25 */ /* 0x000fe2000f8e0010 */
[----:B------:R-:W-:Y:S02]  /*6890*/  ULDC.64 UR6, c[0x0][0x640] ;  /* 0x0001900000067ab9 */ /* 0x000fe40000000a00 */
[----:B------:R-:W-:Y:S01]  /*68a0*/  ISETP.NE.U32.AND P0, PT, RZ, UR6, PT ;  /* 0x00000006ff007c0c */ /* 0x000fe2000bf05070 */
[----:B------:R-:W-:Y:S02]  /*68b0*/  IMAD.IADD R5, R5, 0x1, R7 ;  /* 0x0000000105057824 */ /* 0x000fe400078e0207 */
[----:B-1----:R-:W-:Y:S01]  /*68c0*/  IMAD.MOV R22, RZ, RZ, -R22 ;  /* 0x000000ffff167224 */ /* 0x002fe200078e0a16 */
[----:B------:R-:W-:-:S02]  /*68d0*/  ISETP.NE.AND.EX P0, PT, RZ, UR7, PT, P0 ;  /* 0x00000007ff007c0c */ /* 0x000fc4000bf05300 */
[----:B------:R-:W-:Y:S01]  /*68e0*/  SHF.R.U64 R21, R4, UR5, R5 ;  /* 0x0000000504157c19 */ /* 0x000fe20008001205 */
[----:B0-----:R-:W-:Y:S01]  /*68f0*/  IMAD R15, R6, R22, R15 ;  /* 0x00000016060f7224 */ /* 0x001fe200078e020f */
[----:B------:R-:W-:Y:S01]  /*6900*/  SHF.R.U32.HI R4, RZ, UR5, R5 ;  /* 0x00000005ff047c19 */ /* 0x000fe20008011605 */
[----:B------:R-:W-:Y:S01]  /*6910*/  ULDC UR5, c[0x0][0x608] ;  /* 0x0001820000057ab9 */ /* 0x000fe20000000800 */
[----:B---3--:R-:W-:Y:S02]  /*6920*/  IMAD.MOV R6, RZ, RZ, -R23 ;  /* 0x000000ffff067224 */ /* 0x008fe400078e0a17 */
[--C-:B------:R-:W-:Y:S02]  /*6930*/  SHF.R.U64 R22, R21, UR5, R4.reuse ;  /* 0x0000000515167c19 */ /* 0x100fe40008001204 */
[----:B------:R-:W-:Y:S01]  /*6940*/  SHF.R.U32.HI R5, RZ, UR5, R4 ;  /* 0x00000005ff057c19 */ /* 0x000fe20008011604 */
[----:B------:R-:W-:Y:S01]  /*6950*/  ULDC UR5, c[0x0][0x658] ;  /* 0x0001960000057ab9 */ /* 0x000fe20000000800 */
[----:B--2---:R-:W-:-:S02]  /*6960*/  @P2 IMAD R15, R25, R6, R20 ;  /* 0x00000006190f2224 */ /* 0x004fc400078e0214 */
[--C-:B------:R-:W-:Y:S02]  /*6970*/  SHF.R.U64 R20, R22, UR5, R5.reuse ;  /* 0x0000000516147c19 */ /* 0x100fe40008001205 */
[----:B------:R-:W-:-:S03]  /*6980*/  SHF.R.U32.HI R23, RZ, UR5, R5 ;  /* 0x00000005ff177c19 */ /* 0x000fc60008011605 */
[----:B------:R-:W-:Y:S02]  /*6990*/  IMAD.MOV.U32 R6, RZ, RZ, R20 ;  /* 0x000000ffff067224 */ /* 0x000fe400078e0014 */
[----:B------:R-:W-:Y:S01]  /*69a0*/  IMAD.MOV.U32 R5, RZ, RZ, R23 ;  /* 0x000000ffff057224 */ /* 0x000fe200078e0017 */
[----:B------:R-:W-:Y:S06]  /*69b0*/  @!P0 BRA `(.L_x_182) ;  /* 0x00000000002c8947 */ /* 0x000fec0003800000 */
        /* <DEDUP_REMOVED lines=9> */
[----:B------:R-:W-:-:S04]  /*6a50*/  IMAD.WIDE.U32.X R4, R23, UR7, R4, P1 ;  /* 0x0000000717047c25 */ /* 0x000fc800088e0404 */
[----:B------:R-:W-:-:S07]  /*6a60*/  IMAD.MOV.U32 R6, RZ, RZ, R4 ;  /* 0x000000ffff067224 */ /* 0x000fce00078e0004 */
.L_x_182:
[----:B------:R-:W-:Y:S01]  /*6a70*/  ULDC UR5, c[0x0][0x648] ;  /* 0x0001920000057ab9 */ /* 0x000fe20000000800 */
[----:B------:R-:W-:Y:S01]  /*6a80*/  LOP3.LUT R4, R22, UR17, RZ, 0xc0, !PT ;  /* 0x0000001116047c12 */ /* 0x000fe2000f8ec0ff */
[----:B------:R-:W-:Y:S01]  /*6a90*/  ULDC UR6, c[0x0][0x610] ;  /* 0x0001840000067ab9 */ /* 0x000fe20000000800 */
[----:B------:R-:W-:Y:S01]  /*6aa0*/  SHF.R.U64 R5, R6, UR5, R5 ;  /* 0x0000000506057c19 */ /* 0x000fe20008001205 */
[----:B------:R-:W-:Y:S01]  /*6ab0*/  ULDC UR5, c[0x0][0x638] ;  /* 0x00018e0000057ab9 */ /* 0x000fe20000000800 */
[----:B------:R-:W-:-:S03]  /*6ac0*/  LOP3.LUT R21, R21, UR4, RZ, 0xc0, !PT ;  /* 0x0000000415157c12 */ /* 0x000fc6000f8ec0ff */
[----:B------:R-:W-:Y:S02]  /*6ad0*/  IMAD.MOV R7, RZ, RZ, -R5 ;  /* 0x000000ffff077224 */ /* 0x000fe400078e0a05 */
[----:B------:R-:W-:Y:S02]  /*6ae0*/  IMAD R4, R5, UR18, R4 ;  /* 0x0000001205047c24 */ /* 0x000fe4000f8e0204 */
[----:B------:R-:W-:Y:S01]  /*6af0*/  IMAD R20, R7, UR5, R20 ;  /* 0x0000000507147c24 */ /* 0x000fe2000f8e0214 */
[----:B------:R-:W-:Y:S01]  /*6b00*/  ULDC UR5, c[0x0][0x600] ;  /* 0x0001800000057ab9 */ /* 0x000fe20000000800 */
[----:B------:R-:W-:Y:S02]  /*6b10*/  IMAD R15, R4, UR6, R15 ;  /* 0x00000006040f7c24 */ /* 0x000fe4000f8e020f */
[----:B------:R-:W-:Y:S02]  /*6b20*/  IMAD R6, R20, UR5, R21 ;  /* 0x0000000514067c24 */ /* 0x000fe4000f8e0215 */
[----:B------:R-:W-:-:S03]  /*6b30*/  IMAD.MOV.U32 R4, RZ, RZ, 0x1 ;  /* 0x00000001ff047424 */ /* 0x000fc600078e00ff */
[----:B------:R-:W-:Y:S02]  /*6b40*/  SEL R20, R6, R15, !P2 ;  /* 0x0000000f06147207 */ /* 0x000fe40005000000 */
[----:B------:R-:W-:Y:S01]  /*6b50*/  SEL R21, R15, R6, !P2 ;  /* 0x000000060f157207 */ /* 0x000fe20005000000 */
[----:B------:R-:W-:-:S07]  /*6b60*/  IMAD.MOV.U32 R6, RZ, RZ, R14 ;  /* 0x000000ffff067224 */ /* 0x000fce00078e000e */
.L_x_180:
[----:B------:R-:W-:Y:S05]  /*6b70*/  BSYNC B1 ;  /* 0x0000000000017941 */ /* 0x000fea0003800000 */
.L_x_179:
[----:B------:R-:W-:-:S13]  /*6b80*/  LOP3.LUT P0, RZ, R4, 0xff, RZ, 0xc0, !PT ;  /* 0x000000ff04ff7812 */ /* 0x000fda000780c0ff */
[----:B------:R-:W-:Y:S05]  /*6b90*/  @P0 BRA `(.L_x_183) ;  /* 0xfffffff400400947 */ /* 0x000fea000383ffff */
[----:B------:R-:W-:Y:S05]  /*6ba0*/  BSYNC B0 ;  /* 0x0000000000007941 */ /* 0x000fea0003800000 */
.L_x_172:
[----:B------:R-:W-:-:S03]  /*6bb0*/  UMOV UR5, 0xffffffff ;  /* 0xffffffff00057882 */ /* 0x000fc60000000000 */
[----:B------:R-:W-:Y:S05]  /*6bc0*/  BRA.DIV UR5, `(.L_x_184) ;  /* 0x0000000605387947 */ /* 0x000fea000b800000 */
[----:B------:R-:W-:-:S13]  /*6bd0*/  ELECT P6, URZ, PT ;  /* 0x00000000003f782f */ /* 0x000fda00038c0000 */
.L_x_199:
[----:B------:R-:W-:Y:S04]  /*6be0*/  BSSY B0, `(.L_x_185) ;  /* 0x0000034000007945 */ /* 0x000fe80003800000 */
[----:B------:R-:W-:Y:S05]  /*6bf0*/  @!P6 BRA `(.L_x_186) ;  /* 0x0000000000c8e947 */ /* 0x000fea0003800000 */
[----:B------:R-:W-:-:S04]  /*6c00*/  LOP3.LUT R19, R19, 0x2, RZ, 0xfc, !PT ;  /* 0x0000000213137812 */ /* 0x000fc800078efcff */
[----:B------:R-:W-:-:S13]  /*6c10*/  ISETP.NE.AND P0, PT, R19, 0x3, PT ;  /* 0x000000031300780c */ /* 0x000fda0003f05270 */
[----:B------:R-:W-:Y:S05]  /*6c20*/  @!P0 BRA `(.L_x_187) ;  /* 0x0000000000048947 */ /* 0x000fea0003800000 */
[----:B------:R-:W-:Y:S01]  /*6c30*/  BPT.TRAP 0x1 ;  /* 0x000000040000795c */ /* 0x000fe20000300000 */
.L_x_187:
[----:B------:R-:W0:Y:S01]  /*6c40*/  S2R R5, SR_CgaCtaId ;  /* 0x0000000000057919 */ /* 0x000e220000008800 */
[----:B------:R-:W-:Y:S02]  /*6c50*/  MOV R2, 0x400 ;  /* 0x0000040000027802 */ /* 0x000fe40000000f00 */
[----:B------:R-:W-:Y:S02]  /*6c60*/  SHF.L.U32 R4, R0, 0x1f, RZ ;  /* 0x0000001f00047819 */ /* 0x000fe400000006ff */
[----:B0-----:R-:W-:-:S05]  /*6c70*/  LEA R2, R5, R2, 0x18 ;  /* 0x0000000205027211 */ /* 0x001fca00078ec0ff */
[----:B------:R-:W-:-:S04]  /*6c80*/  VIADD R2, R2, 0x28 ;  /* 0x0000002802027836 */ /* 0x000fc80000000000 */
[C---:B------:R-:W-:Y:S02]  /*6c90*/  IMAD R7, R3.reuse, 0x8, R2 ;  /* 0x0000000803077824 */ /* 0x040fe400078e0202 */
[----:B------:R-:W-:Y:S02]  /*6ca0*/  VIADD R3, R3, 0x1 ;  /* 0x0000000103037836 */ /* 0x000fe40000000000 */
[----:B------:R-:W0:Y:S03]  /*6cb0*/  SYNCS.PHASECHK.TRANS64.TRYWAIT P0, [R7+URZ], R4 ;  /* 0x00000004070075a7 */ /* 0x000e26000800017f */
[----:B------:R-:W-:-:S04]  /*6cc0*/  ISETP.NE.AND P1, PT, R3, 0x5, PT ;  /* 0x000000050300780c */ /* 0x000fc80003f25270 */
[----:B------:R-:W-:Y:S02]  /*6cd0*/  SEL R5, RZ, 0x1, P1 ;  /* 0x00000001ff057807 */ /* 0x000fe40000800000 */
[----:B------:R-:W-:Y:S02]  /*6ce0*/  SEL R3, R3, RZ, P1 ;  /* 0x000000ff03037207 */ /* 0x000fe40000800000 */
[----:B------:R-:W-:-:S03]  /*6cf0*/  LOP3.LUT R6, R0, R5, RZ, 0x3c, !PT ;  /* 0x0000000500067212 */ /* 0x000fc600078e3cff */
[----:B------:R-:W-:Y:S01]  /*6d00*/  IMAD R8, R3, 0x8, R2 ;  /* 0x0000000803087824 */ /* 0x000fe200078e0202 */
[----:B------:R-:W-:Y:S01]  /*6d10*/  SHF.L.U32 R5, R6, 0x1f, RZ ;  /* 0x0000001f06057819 */ /* 0x000fe200000006ff */
[----:B0-----:R-:W-:Y:S06]  /*6d20*/  @!P0 BRA `(.L_x_188) ;  /* 0x0000000400008947 */ /* 0x001fec0003800000 */
.L_x_200:
[----:B------:R-:W1:Y:S01]  /*6d30*/  SYNCS.PHASECHK.TRANS64.TRYWAIT P0, [R8+URZ], R5 ;  /* 0x00000005080075a7 */ /* 0x000e62000800017f */
[----:B------:R-:W-:-:S05]  /*6d40*/  VIADD R0, R3, 0x1 ;  /* 0x0000000103007836 */ /* 0x000fca0000000000 */
[----:B------:R-:W-:-:S04]  /*6d50*/  ISETP.NE.AND P1, PT, R0, 0x5, PT ;  /* 0x000000050000780c */ /* 0x000fc80003f25270 */
[----:B------:R-:W-:Y:S02]  /*6d60*/  SEL R3, RZ, 0x1, P1 ;  /* 0x00000001ff037807 */ /* 0x000fe40000800000 */
[----:B0-----:R-:W-:Y:S02]  /*6d70*/  SEL R7, R0, RZ, P1 ;  /* 0x000000ff00077207 */ /* 0x001fe40000800000 */
[----:B------:R-:W-:-:S03]  /*6d80*/  LOP3.LUT R6, R6, R3, RZ, 0x3c, !PT ;  /* 0x0000000306067212 */ /* 0x000fc600078e3cff */
[----:B------:R-:W-:Y:S01]  /*6d90*/  IMAD R9, R7, 0x8, R2 ;  /* 0x0000000807097824 */ /* 0x000fe200078e0202 */
[----:B------:R-:W-:Y:S01]  /*6da0*/  SHF.L.U32 R4, R6, 0x1f, RZ ;  /* 0x0000001f06047819 */ /* 0x000fe200000006ff */
[----:B-1----:R-:W-:Y:S06]  /*6db0*/  @!P0 BRA `(.L_x_189) ;  /* 0x0000000000f08947 */ /* 0x002fec0003800000 */
.L_x_201:
[----:B------:R-:W1:Y:S01]  /*6dc0*/  SYNCS.PHASECHK.TRANS64.TRYWAIT P0, [R9+URZ], R4 ;  /* 0x00000004090075a7 */ /* 0x000e62000800017f */
[----:B------:R-:W-:-:S05]  /*6dd0*/  VIADD R0, R7, 0x1 ;  /* 0x0000000107007836 */ /* 0x000fca0000000000 */
[----:B------:R-:W-:-:S04]  /*6de0*/  ISETP.NE.AND P1, PT, R0, 0x5, PT ;  /* 0x000000050000780c */ /* 0x000fc80003f25270 */
[----:B------:R-:W-:Y:S02]  /*6df0*/  SEL R3, RZ, 0x1, P1 ;  /* 0x00000001ff037807 */ /* 0x000fe40000800000 */
[----:B------:R-:W-:Y:S02]  /*6e00*/  SEL R7, R0, RZ, P1 ;  /* 0x000000ff00077207 */ /* 0x000fe40000800000 */
[----:B------:R-:W-:-:S03]  /*6e10*/  LOP3.LUT R11, R6, R3, RZ, 0x3c, !PT ;  /* 0x00000003060b7212 */ /* 0x000fc600078e3cff */
[----:B------:R-:W-:Y:S01]  /*6e20*/  IMAD R6, R7, 0x8, R2 ;  /* 0x0000000807067824 */ /* 0x000fe200078e0202 */
[----:B0-----:R-:W-:Y:S01]  /*6e30*/  SHF.L.U32 R5, R11, 0x1f, RZ ;  /* 0x0000001f0b057819 */ /* 0x001fe200000006ff */
[----:B-1----:R-:W-:Y:S06]  /*6e40*/  @!P0 BRA `(.L_x_190) ;  /* 0x0000000000e08947 */ /* 0x002fec0003800000 */
.L_x_202:
[----:B------:R-:W1:Y:S01]  /*6e50*/  SYNCS.PHASECHK.TRANS64.TRYWAIT P0, [R6+URZ], R5 ;  /* 0x00000005060075a7 */ /* 0x000e62000800017f */
[----:B------:R-:W-:-:S05]  /*6e60*/  VIADD R0, R7, 0x1 ;  /* 0x0000000107007836 */ /* 0x000fca0000000000 */
[----:B------:R-:W-:-:S04]  /*6e70*/  ISETP.NE.AND P1, PT, R0, 0x5, PT ;  /* 0x000000050000780c */ /* 0x000fc80003f25270 */
[----:B0-----:R-:W-:Y:S02]  /*6e80*/  SEL R4, RZ, 0x1, P1 ;  /* 0x00000001ff047807 */ /* 0x001fe40000800000 */
[----:B------:R-:W-:Y:S02]  /*6e90*/  SEL R3, R0, RZ, P1 ;  /* 0x000000ff00037207 */ /* 0x000fe40000800000 */
[----:B------:R-:W-:Y:S01]  /*6ea0*/  LOP3.LUT R0, R11, R4, RZ, 0x3c, !PT ;  /* 0x000000040b007212 */ /* 0x000fe200078e3cff */
[----:B-1----:R-:W-:Y:S06]  /*6eb0*/  @!P0 BRA `(.L_x_191) ;  /* 0x0000000000d88947 */ /* 0x002fec0003800000 */
.L_x_203:
[----:B------:R-:W-:Y:S01]  /*6ec0*/  IMAD R3, R3, 0x8, R2 ;  /* 0x0000000803037824 */ /* 0x000fe200078e0202 */
[----:B------:R-:W-:-:S07]  /*6ed0*/  SHF.L.U32 R0, R0, 0x1f, RZ ;  /* 0x0000001f00007819 */ /* 0x000fce00000006ff */
.L_x_192:
[----:B-1----:R1:W2:Y:S02]  /*6ee0*/  SYNCS.PHASECHK.TRANS64.TRYWAIT P0, [R3+URZ], R0 ;  /* 0x00000000030075a7 */ /* 0x0022a4000800017f */
[----:B--2---:R-:W-:Y:S05]  /*6ef0*/  @!P0 NANOSLEEP.SYNCS 0x989680 ;  /* 0x009896800000895d */ /* 0x004fea0003900000 */
[----:B------:R-:W2:Y:S02]  /*6f00*/  @!P0 SYNCS.PHASECHK.TRANS64 P0, [R3+URZ], R0 ;  /* 0x00000000030085a7 */ /* 0x000ea4000800007f */
[----:B--2---:R-:W-:Y:S05]  /*6f10*/  @!P0 BRA `(.L_x_192) ;  /* 0xfffffffc00f08947 */ /* 0x004fea000383ffff */
.L_x_186:
[----:B------:R-:W-:Y:S05]  /*6f20*/  BSYNC B0 ;  /* 0x0000000000007941 */ /* 0x000fea0003800000 */
.L_x_185:
[----:B------:R-:W-:Y:S05]  /*6f30*/  EXIT ;  /* 0x000000000000794d */ /* 0x000fea0003800000 */
.L_x_21:
[----:B----4-:R4:W0:Y:S02]  /*6f40*/  SYNCS.PHASECHK.TRANS64.TRYWAIT P1, [R3+URZ], R0 ;  /* 0x00000000030075a7 */ /* 0x010824000802017f */
[----:B0-----:R-:W-:Y:S05]  /*6f50*/  @!P1 NANOSLEEP.SYNCS 0x989680 ;  /* 0x009896800000995d */ /* 0x001fea0003900000 */
[----:B------:R-:W0:Y:S02]  /*6f60*/  @!P1 SYNCS.PHASECHK.TRANS64 P1, [R3+URZ], R0 ;  /* 0x00000000030095a7 */ /* 0x000e24000802007f */
[----:B0-----:R-:W-:Y:S05]  /*6f70*/  @!P1 BRA `(.L_x_21) ;  /* 0xfffffffc00f09947 */ /* 0x001fea000383ffff */
[----:B------:R-:W-:Y:S05]  /*6f80*/  BRA `(.L_x_20) ;  /* 0xffffffa4006c7947 */ /* 0x000fea000383ffff */
.L_x_26:
[----:B-1----:R1:W3:Y:S02]  /*6f90*/  SYNCS.PHASECHK.TRANS64.TRYWAIT P1, [R5+URZ], R4 ;  /* 0x00000004050075a7 */ /* 0x0022e4000802017f */
[----:B---3--:R-:W-:Y:S05]  /*6fa0*/  @!P1 NANOSLEEP.SYNCS 0x989680 ;  /* 0x009896800000995d */ /* 0x008fea0003900000 */
[----:B------:R-:W3:Y:S02]  /*6fb0*/  @!P1 SYNCS.PHASECHK.TRANS64 P1, [R5+URZ], R4 ;  /* 0x00000004050095a7 */ /* 0x000ee4000802007f */
[----:B---3--:R-:W-:Y:S05]  /*6fc0*/  @!P1 BRA `(.L_x_26) ;  /* 0xfffffffc00f09947 */ /* 0x008fea000383ffff */
[----:B------:R-:W-:Y:S05]  /*6fd0*/  BRA `(.L_x_25) ;  /* 0xffffffa800147947 */ /* 0x000fea000383ffff */
.L_x_173:
[----:B------:R-:W-:Y:S01]  /*6fe0*/  BSSY B1, `(.L_x_193) ;  /* 0x0000006000017945 */ /* 0x000fe20003800000 */
[----:B------:R-:W-:-:S07]  /*6ff0*/  IMAD.MOV.U32 R15, RZ, RZ, -0x1 ;  /* 0xffffffffff0f7424 */ /* 0x000fce00078e00ff */
[----:B------:R-:W-:Y:S05]  /*7000*/  WARPSYNC.COLLECTIVE R15, `(.L_x_194) ;  /* 0x000000000f0c7348 */ /* 0x000fea0003c00000 */
[----:B------:R-:W-:Y:S02]  /*7010*/  ELECT P6, UR62, PT ;  /* 0x00000000003e782f */ /* 0x000fe400038c0000 */
[----:B------:R-:W-:Y:S01]  /*7020*/  MOV R14, UR62 ;  /* 0x0000003e000e7c02 */ /* 0x000fe20008000f00 */
[----:B------:R-:W-:Y:S10]  /*7030*/  ENDCOLLECTIVE ;  /* 0x000000000000791b */ /* 0x000ff40003800000 */
.L_x_194:
[----:B------:R-:W-:Y:S05]  /*7040*/  BSYNC B1 ;  /* 0x0000000000017941 */ /* 0x000fea0003800000 */
.L_x_193:
[----:B------:R-:W-:Y:S05]  /*7050*/  BRA `(.L_x_195) ;  /* 0xfffffff0001c7947 */ /* 0x000fea000383ffff */
.L_x_176:
[----:B-1----:R1:W2:Y:S02]  /*7060*/  SYNCS.PHASECHK.TRANS64.TRYWAIT P0, [R23+URZ+0x28], R14 ;  /* 0x0000280e170075a7 */ /* 0x0022a4000800017f */
[----:B--2---:R-:W-:Y:S05]  /*7070*/  @!P0 NANOSLEEP.SYNCS 0x989680 ;  /* 0x009896800000895d */ /* 0x004fea0003900000 */
[----:B------:R-:W2:Y:S02]  /*7080*/  @!P0 SYNCS.PHASECHK.TRANS64 P0, [R23+URZ+0x28], R14 ;  /* 0x0000280e170085a7 */ /* 0x000ea4000800007f */
[----:B--2---:R-:W-:Y:S05]  /*7090*/  @!P0 BRA `(.L_x_176) ;  /* 0xfffffffc00f08947 */ /* 0x004fea000383ffff */
[----:B------:R-:W-:Y:S05]  /*70a0*/  BRA `(.L_x_196) ;  /* 0xfffffff000547947 */ /* 0x000fea000383ffff */
.L_x_184:
[----:B------:R-:W-:Y:S01]  /*70b0*/  BSSY B0, `(.L_x_197) ;  /* 0x0000006000007945 */ /* 0x000fe20003800000 */
[----:B------:R-:W-:-:S07]  /*70c0*/  IMAD.MOV.U32 R15, RZ, RZ, -0x1 ;  /* 0xffffffffff0f7424 */ /* 0x000fce00078e00ff */
[----:B------:R-:W-:Y:S05]  /*70d0*/  WARPSYNC.COLLECTIVE R15, `(.L_x_198) ;  /* 0x000000000f0c7348 */ /* 0x000fea0003c00000 */
[----:B------:R-:W-:Y:S02]  /*70e0*/  ELECT P6, UR62, PT ;  /* 0x00000000003e782f */ /* 0x000fe400038c0000 */
[----:B------:R-:W-:Y:S01]  /*70f0*/  MOV R14, UR62 ;  /* 0x0000003e000e7c02 */ /* 0x000fe20008000f00 */
[----:B------:R-:W-:Y:S10]  /*7100*/  ENDCOLLECTIVE ;  /* 0x000000000000791b */ /* 0x000ff40003800000 */
.L_x_198:
[----:B------:R-:W-:Y:S05]  /*7110*/  BSYNC B0 ;  /* 0x0000000000007941 */ /* 0x000fea0003800000 */
.L_x_197:
[----:B------:R-:W-:Y:S05]  /*7120*/  BRA `(.L_x_199) ;  /* 0xfffffff800ac7947 */ /* 0x000fea000383ffff */
.L_x_188:
[----:B0-----:R0:W1:Y:S02]  /*7130*/  SYNCS.PHASECHK.TRANS64.TRYWAIT P0, [R7+URZ], R4 ;  /* 0x00000004070075a7 */ /* 0x001064000800017f */
[----:B-1----:R-:W-:Y:S05]  /*7140*/  @!P0 NANOSLEEP.SYNCS 0x989680 ;  /* 0x009896800000895d */ /* 0x002fea0003900000 */
[----:B------:R-:W1:Y:S02]  /*7150*/  @!P0 SYNCS.PHASECHK.TRANS64 P0, [R7+URZ], R4 ;  /* 0x00000004070085a7 */ /* 0x000e64000800007f */
[----:B-1----:R-:W-:Y:S05]  /*7160*/  @!P0 BRA `(.L_x_188) ;  /* 0xfffffffc00f08947 */ /* 0x002fea000383ffff */
[----:B------:R-:W-:Y:S05]  /*7170*/  BRA `(.L_x_200) ;  /* 0xfffffff800ec7947 */ /* 0x000fea000383ffff */
.L_x_189:
[----:B0-----:R0:W1:Y:S02]  /*7180*/  SYNCS.PHASECHK.TRANS64.TRYWAIT P0, [R8+URZ], R5 ;  /* 0x00000005080075a7 */ /* 0x001064000800017f */
[----:B-1----:R-:W-:Y:S05]  /*7190*/  @!P0 NANOSLEEP.SYNCS 0x989680 ;  /* 0x009896800000895d */ /* 0x002fea0003900000 */
[----:B------:R-:W1:Y:S02]  /*71a0*/  @!P0 SYNCS.PHASECHK.TRANS64 P0, [R8+URZ], R5 ;  /* 0x00000005080085a7 */ /* 0x000e64000800007f */
[----:B-1----:R-:W-:Y:S05]  /*71b0*/  @!P0 BRA `(.L_x_189) ;  /* 0xfffffffc00f08947 */ /* 0x002fea000383ffff */
[----:B------:R-:W-:Y:S05]  /*71c0*/  BRA `(.L_x_201) ;  /* 0xfffffff800fc7947 */ /* 0x000fea000383ffff */
.L_x_190:
[----:B0-----:R0:W1:Y:S02]  /*71d0*/  SYNCS.PHASECHK.TRANS64.TRYWAIT P0, [R9+URZ], R4 ;  /* 0x00000004090075a7 */ /* 0x001064000800017f */
[----:B-1----:R-:W-:Y:S05]  /*71e0*/  @!P0 NANOSLEEP.SYNCS 0x989680 ;  /* 0x009896800000895d */ /* 0x002fea0003900000 */
[----:B------:R-:W1:Y:S02]  /*71f0*/  @!P0 SYNCS.PHASECHK.TRANS64 P0, [R9+URZ], R4 ;  /* 0x00000004090085a7 */ /* 0x000e64000800007f */
[----:B-1----:R-:W-:Y:S05]  /*7200*/  @!P0 BRA `(.L_x_190) ;  /* 0xfffffffc00f08947 */ /* 0x002fea000383ffff */
[----:B------:R-:W-:Y:S05]  /*7210*/  BRA `(.L_x_202) ;  /* 0xfffffffc000c7947 */ /* 0x000fea000383ffff */
.L_x_191:
[----:B0-----:R0:W1:Y:S02]  /*7220*/  SYNCS.PHASECHK.TRANS64.TRYWAIT P0, [R6+URZ], R5 ;  /* 0x00000005060075a7 */ /* 0x001064000800017f */
[----:B-1----:R-:W-:Y:S05]  /*7230*/  @!P0 NANOSLEEP.SYNCS 0x989680 ;  /* 0x009896800000895d */ /* 0x002fea0003900000 */
[----:B------:R-:W1:Y:S02]  /*7240*/  @!P0 SYNCS.PHASECHK.TRANS64 P0, [R6+URZ], R5 ;  /* 0x00000005060085a7 */ /* 0x000e64000800007f */
[----:B-1----:R-:W-:Y:S05]  /*7250*/  @!P0 BRA `(.L_x_191) ;  /* 0xfffffffc00f08947 */ /* 0x002fea000383ffff */
[----:B------:R-:W-:Y:S05]  /*7260*/  BRA `(.L_x_203) ;  /* 0xfffffffc00147947 */ /* 0x000fea000383ffff */
.L_x_204:
[----:B------:R-:W-:-:S00]  /*7270*/  BRA `(.L_x_204) ;  /* 0xfffffffc00fc7947 */ /* 0x000fc0000383ffff */
[----:B------:R-:W-:-:S00]  /*7280*/  NOP ;  /* 0x0000000000007918 */ /* 0x000fc00000000000 */
[----:B------:R-:W-:-:S00]  /*7290*/  NOP ;  /* 0x0000000000007918 */ /* 0x000fc00000000000 */
[----:B------:R-:W-:-:S00]  /*72a0*/  NOP ;  /* 0x0000000000007918 */ /* 0x000fc00000000000 */
[----:B------:R-:W-:-:S00]  /*72b0*/  NOP ;  /* 0x0000000000007918 */ /* 0x000fc00000000000 */
[----:B------:R-:W-:-:S00]  /*72c0*/  NOP ;  /* 0x0000000000007918 */ /* 0x000fc00000000000 */
[----:B------:R-:W-:-:S00]  /*72d0*/  NOP ;  /* 0x0000000000007918 */ /* 0x000fc00000000000 */
[----:B------:R-:W-:-:S00]  /*72e0*/  NOP ;  /* 0x0000000000007918 */ /* 0x000fc00000000000 */
[----:B------:R-:W-:-:S00]  /*72f0*/  NOP ;  /* 0x0000000000007918 */ /* 0x000fc00000000000 */
.L_x_205:


//--------------------- .nv.global.init           --------------------------
	.section	.nv.global.init,"aw",@progbits
.nv.global.init:
	.type		$str$22,@object
	.size		$str$22,($str$23 - $str$22)
$str$22:
        /*0000*/ 	.byte	0x6b, 0x5f, 0x74, 0x69, 0x6c, 0x65, 0x5f, 0x63, 0x6f, 0x75, 0x6e, 0x74, 0x20, 0x3e, 0x3d, 0x20
        /*0010*/ 	.byte	0x31, 0x00
	.type		$str$23,@object
	.size		$str$23,(__unnamed_1 - $str$23)
$str$23:
        /*0012*/ 	.byte	0x2f, 0x74, 0x6d, 0x70, 0x2f, 0x63, 0x75, 0x74, 0x6c, 0x61, 0x73, 0x73, 0x5f, 0x73, 0x77, 0x65
        /*0022*/ 	.byte	0x65, 0x70, 0x5f, 0x73, 0x72, 0x63, 0x2f, 0x69, 0x6e, 0x63, 0x6c, 0x75, 0x64, 0x65, 0x2f, 0x63
        /*0032*/ 	.byte	0x75, 0x74, 0x6c, 0x61, 0x73, 0x73, 0x2f, 0x67, 0x65, 0x6d, 0x6d, 0x2f, 0x63, 0x6f, 0x6c, 0x6c
        /*0042*/ 	.byte	0x65, 0x63, 0x74, 0x69, 0x76, 0x65, 0x2f, 0x73, 0x6d, 0x39, 0x30, 0x5f, 0x6d, 0x6d, 0x61, 0x5f
        /*0052*/ 	.byte	0x74, 0x6d, 0x61, 0x5f, 0x67, 0x6d, 0x6d, 0x61, 0x5f, 0x73, 0x73, 0x5f, 0x77, 0x61, 0x72, 0x70
        /*0062*/ 	.byte	0x73, 0x70, 0x65, 0x63, 0x69, 0x61, 0x6c, 0x69, 0x7a, 0x65, 0x64, 0x2e, 0x68, 0x70, 0x70, 0x00
	.type		__unnamed_1,@object
	.size		__unnamed_1,(.L_0 - __unnamed_1)
__unnamed_1:
        /*0072*/ 	.byte	0x76, 0x6f, 0x69, 0x64, 0x20, 0x63, 0x75, 0x74, 0x6c, 0x61, 0x73, 0x73, 0x3a, 0x3a, 0x67, 0x65
        /* <DEDUP_REMOVED lines=172> */
        /*0b42*/ 	.byte	0x6e, 0x74, 0x69, 0x74, 0x79, 0x5d, 0x00
.L_0:


//--------------------- .nv.shared._ZN7cutlass13device_kernelINS_4gemm6kernel13GemmUniversalIN4cute5tupleIJiiiiEEENS1_10collective13CollectiveMmaINS1_34MainloopSm90TmaGmmaWarpSpecializedILi5ENS5_IJNS4_1CILi2EEENSA_ILi1EEESC_EEENS1_35KernelTmaWarpSpecializedCooperativeEEENS5_IJNSA_ILi256EEENSA_ILi64EEENSA_ILi32EEEEEEaNS5_IJlSC_lEEEaSK_NS4_8TiledMMAINS4_8MMA_AtomIJNS4_4SM904GMMA26MMA_64x64x32_S32S8S8_SS_TNEEEENS4_6LayoutISD_NS5_IJSC_NSA_ILi0EEESS_EEEEENS5_IJNS4_10UnderscoreESV_SV_EEEEENS4_13SM90_TMA_LOADENS4_14ComposedLayoutINS4_7SwizzleILi1ELi4ELi3EEENS4_18smem_ptr_flag_bitsILi8EEENSR_INS5_IJNSA_ILi8EEESI_EEENS5_IJSI_SC_EEEEEEEvNS4_8identityENS4_23SM90_TMA_LOAD_MULTICASTES18_vS19_EENS_8epilogue10collective6detail29Sm90TmaWarpSpecializedAdapterINS1D_15DefaultEpilogueIaSK_SK_NS1C_6thread17LinearCombinationIaLi1EiiLNS1H_9ScaleType4KindE0ELNS_15FloatRoundStyleE2EaEENS1_15EpilogueDefaultEEEEEvvEEEEvNT_6ParamsE --------------------------
	.section	.nv.shared._ZN7cutlass13device_kernelINS_4gemm6kernel13GemmUniversalIN4cute5tupleIJiiiiEEENS1_10collective13CollectiveMmaINS1_34MainloopSm90TmaGmmaWarpSpecializedILi5ENS5_IJNS4_1CILi2EEENSA_ILi1EEESC_EEENS1_35KernelTmaWarpSpecializedCooperativeEEENS5_IJNSA_ILi256EEENSA_ILi64EEENSA_ILi32EEEEEEaNS5_IJlSC_lEEEaSK_NS4_8TiledMMAINS4_8MMA_AtomIJNS4_4SM904GMMA26MMA_64x64x32_S32S8S8_SS_TNEEEENS4_6LayoutISD_NS5_IJSC_NSA_ILi0EEESS_EEEEENS5_IJNS4_10UnderscoreESV_SV_EEEEENS4_13SM90_TMA_LOADENS4_14ComposedLayoutINS4_7SwizzleILi1ELi4ELi3EEENS4_18smem_ptr_flag_bitsILi8EEENSR_INS5_IJNSA_ILi8EEESI_EEENS5_IJSI_SC_EEEEEEEvNS4_8identityENS4_23SM90_TMA_LOAD_MULTICASTES18_vS19_EENS_8epilogue10collective6detail29Sm90TmaWarpSpecializedAdapterINS1D_15DefaultEpilogueIaSK_SK_NS1C_6thread17LinearCombinationIaLi1EiiLNS1H_9ScaleType4KindE0ELNS_15FloatRoundStyleE2EaEENS1_15EpilogueDefaultEEEEEvvEEEEvNT_6ParamsE,"aw",@nobits
	.sectionflags	@""
	.align	16
	.zero		1024


//--------------------- .nv.shared.reserved.0     --------------------------
	.section	.nv.shared.reserved.0,"aw",@nobits
	.weak		__nv_reservedSMEM_offset_0_alias
	.size		__nv_reservedSMEM_offset_0_alias, 0, 0
	.other		__nv_reservedSMEM_offset_0_alias,@"STO_CUDA_RESERVED_SHARED STV_DEFAULT"
__nv_reservedSMEM_offset_0_alias:
	.zero		0


//--------------------- .nv.global                --------------------------
	.section	.nv.global,"aw",@nobits
.nv.global:
	.type		_ZN39_INTERNAL_299f4385_4_k_cu_3f90c926_57364cute1_E,@object
	.size		_ZN39_INTERNAL_299f4385_4_k_cu_3f90c926_57364cute1_E,(_ZN39_INTERNAL_299f4385_4_k_cu_3f90c926_57364cuda3std3__45__cpo6cbeginE - _ZN39_INTERNAL_299f4385_4_k_cu_3f90c926_57364cute1_E)
_ZN39_INTERNAL_299f4385_4_k_cu_3f90c926_57364cute1_E:
	.zero		1
	.type		_ZN39_INTERNAL_299f4385_4_k_cu_3f90c926_57364cuda3std3__45__cpo6cbeginE,@object
	.size		_ZN39_INTERNAL_299f4385_4_k_cu_3f90c926_57364cuda3std3__45__cpo6cbeginE,(_ZN39_INTERNAL_299f4385_4_k_cu_3f90c926_57364cuda3std3__48in_placeE - _ZN39_INTERNAL_299f4385_4_k_cu_3f90c926_57364cuda3std3__45__cpo6cbeginE)
_ZN39_INTERNAL_299f4385_4_k_cu_3f90c926_57364cuda3std3__45__cpo6cbeginE:
	.zero		1
	.type		_ZN39_INTERNAL_299f4385_4_k_cu_3f90c926_57364cuda3std3__48in_placeE,@object
	.size		_ZN39_INTERNAL_299f4385_4_k_cu_3f90c926_57364cuda3std3__48in_placeE,(_ZN39_INTERNAL_299f4385_4_k_cu_3f90c926_57364cuda3std6ranges3__45__cpo9iter_moveE - _ZN39_INTERNAL_299f4385_4_k_cu_3f90c926_57364cuda3std3__48in_placeE)
_ZN39_INTERNAL_299f4385_4_k_cu_3f90c926_57364cuda3std3__48in_placeE:
	.zero		1
	.type		_ZN39_INTERNAL_299f4385_4_k_cu_3f90c926_57364cuda3std6ranges3__45__cpo9iter_moveE,@object
	.size		_ZN39_INTERNAL_299f4385_4_k_cu_3f90c926_57364cuda3std6ranges3__45__cpo9iter_moveE,(_ZN39_INTERNAL_299f4385_4_k_cu_3f90c926_57364cuda3std3__45__cpo5beginE - _ZN39_INTERNAL_299f4385_4_k_cu_3f90c926_57364cuda3std6ranges3__45__cpo9iter_moveE)
_ZN39_INTERNAL_299f4385_4_k_cu_3f90c926_57364cuda3std6ranges3__45__cpo9iter_moveE:
	.zero		1
	.type		_ZN39_INTERNAL_299f4385_4_k_cu_3f90c926_57364cuda3std3__45__cpo5beginE,@object
	.size		_ZN39_INTERNAL_299f4385_4_k_cu_3f90c926_57364cuda3std3__45__cpo5beginE,(_ZN39_INTERNAL_299f4385_4_k_cu_3f90c926_57364cuda3std3__441_GLOBAL__N__299f4385_4_k_cu_3f90c926_57366ignoreE - _ZN39_INTERNAL_299f4385_4_k_cu_3f90c926_57364cuda3std3__45__cpo5beginE)
_ZN39_INTERNAL_299f4385_4_k_cu_3f90c926_57364cuda3std3__45__cpo5beginE:
	.zero		1
	.type		_ZN39_INTERNAL_299f4385_4_k_cu_3f90c926_57364cuda3std3__441_GLOBAL__N__299f4385_4_k_cu_3f90c926_57366ignoreE,@object
	.size		_ZN39_INTERNAL_299f4385_4_k_cu_3f90c926_57364cuda3std3__441_GLOBAL__N__299f4385_4_k_cu_3f90c926_57366ignoreE,(_ZN39_INTERNAL_299f4385_4_k_cu_3f90c926_57364cute7productE - _ZN39_INTERNAL_299f4385_4_k_cu_3f90c926_57364cuda3std3__441_GLOBAL__N__299f4385_4_k_cu_3f90c926_57366ignoreE)
_ZN39_INTERNAL_299f4385_4_k_cu_3f90c926_57364cuda3std3__441_GLOBAL__N__299f4385_4_k_cu_3f90c926_57366ignoreE:
	.zero		1
	.type		_ZN39_INTERNAL_299f4385_4_k_cu_3f90c926_57364cute7productE,@object
	.size		_ZN39_INTERNAL_299f4385_4_k_cu_3f90c926_57364cute7productE,(_ZN39_INTERNAL_299f4385_4_k_cu_3f90c926_57364cuda3std3__45__cpo3endE - _ZN39_INTERNAL_299f4385_4_k_cu_3f90c926_57364cute7productE)
_ZN39_INTERNAL_299f4385_4_k_cu_3f90c926_57364cute7productE:
	.zero		1
	.type		_ZN39_INTERNAL_299f4385_4_k_cu_3f90c926_57364cuda3std3__45__cpo3endE,@object
	.size		_ZN39_INTERNAL_299f4385_4_k_cu_3f90c926_57364cuda3std3__45__cpo3endE,(_ZN39_INTERNAL_299f4385_4_k_cu_3f90c926_57364cuda3std3__419piecewise_constructE - _ZN39_INTERNAL_299f4385_4_k_cu_3f90c926_57364cuda3std3__45__cpo3endE)
_ZN39_INTERNAL_299f4385_4_k_cu_3f90c926_57364cuda3std3__45__cpo3endE:
	.zero		1
	.type		_ZN39_INTERNAL_299f4385_4_k_cu_3f90c926_57364cuda3std3__419piecewise_constructE,@object
	.size		_ZN39_INTERNAL_299f4385_4_k_cu_3f90c926_57364cuda3std3__419piecewise_constructE,(_ZN39_INTERNAL_299f4385_4_k_cu_3f90c926_57364cuda3std3__45__cpo4cendE - _ZN39_INTERNAL_299f4385_4_k_cu_3f90c926_57364cuda3std3__419piecewise_constructE)
_ZN39_INTERNAL_299f4385_4_k_cu_3f90c926_57364cuda3std3__419piecewise_constructE:
	.zero		1
	.type		_ZN39_INTERNAL_299f4385_4_k_cu_3f90c926_57364cuda3std3__45__cpo4cendE,@object
	.size		_ZN39_INTERNAL_299f4385_4_k_cu_3f90c926_57364cuda3std3__45__cpo4cendE,(_ZN39_INTERNAL_299f4385_4_k_cu_3f90c926_57364cuda3std6ranges3__45__cpo4swapE - _ZN39_INTERNAL_299f4385_4_k_cu_3f90c926_57364cuda3std3__45__cpo4cendE)
_ZN39_INTERNAL_299f4385_4_k_cu_3f90c926_57364cuda3std3__45__cpo4cendE:
	.zero		1
	.type		_ZN39_INTERNAL_299f4385_4_k_cu_3f90c926_57364cuda3std6ranges3__45__cpo4swapE,@object
	.size		_ZN39_INTERNAL_299f4385_4_k_cu_3f90c926_57364cuda3std6ranges3__45__cpo4swapE,(.L_8 - _ZN39_INTERNAL_299f4385_4_k_cu_3f90c926_57364cuda3std6ranges3__45__cpo4swapE)
_ZN39_INTERNAL_299f4385_4_k_cu_3f90c926_57364cuda3std6ranges3__45__cpo4swapE:
	.zero		1
.L_8:


//--------------------- .nv.constant0._ZN7cutlass13device_kernelINS_4gemm6kernel13GemmUniversalIN4cute5tupleIJiiiiEEENS1_10collective13CollectiveMmaINS1_34MainloopSm90TmaGmmaWarpSpecializedILi5ENS5_IJNS4_1CILi2EEENSA_ILi1EEESC_EEENS1_35KernelTmaWarpSpecializedCooperativeEEENS5_IJNSA_ILi256EEENSA_ILi64EEENSA_ILi32EEEEEEaNS5_IJlSC_lEEEaSK_NS4_8TiledMMAINS4_8MMA_AtomIJNS4_4SM904GMMA26MMA_64x64x32_S32S8S8_SS_TNEEEENS4_6LayoutISD_NS5_IJSC_NSA_ILi0EEESS_EEEEENS5_IJNS4_10UnderscoreESV_SV_EEEEENS4_13SM90_TMA_LOADENS4_14ComposedLayoutINS4_7SwizzleILi1ELi4ELi3EEENS4_18smem_ptr_flag_bitsILi8EEENSR_INS5_IJNSA_ILi8EEESI_EEENS5_IJSI_SC_EEEEEEEvNS4_8identityENS4_23SM90_TMA_LOAD_MULTICASTES18_vS19_EENS_8epilogue10collective6detail29Sm90TmaWarpSpecializedAdapterINS1D_15DefaultEpilogueIaSK_SK_NS1C_6thread17LinearCombinationIaLi1EiiLNS1H_9ScaleType4KindE0ELNS_15FloatRoundStyleE2EaEENS1_15EpilogueDefaultEEEEEvvEEEEvNT_6ParamsE --------------------------
	.section	.nv.constant0._ZN7cutlass13device_kernelINS_4gemm6kernel13GemmUniversalIN4cute5tupleIJiiiiEEENS1_10collective13CollectiveMmaINS1_34MainloopSm90TmaGmmaWarpSpecializedILi5ENS5_IJNS4_1CILi2EEENSA_ILi1EEESC_EEENS1_35KernelTmaWarpSpecializedCooperativeEEENS5_IJNSA_ILi256EEENSA_ILi64EEENSA_ILi32EEEEEEaNS5_IJlSC_lEEEaSK_NS4_8TiledMMAINS4_8MMA_AtomIJNS4_4SM904GMMA26MMA_64x64x32_S32S8S8_SS_TNEEEENS4_6LayoutISD_NS5_IJSC_NSA_ILi0EEESS_EEEEENS5_IJNS4_10UnderscoreESV_SV_EEEEENS4_13SM90_TMA_LOADENS4_14ComposedLayoutINS4_7SwizzleILi1ELi4ELi3EEENS4_18smem_ptr_flag_bitsILi8EEENSR_INS5_IJNSA_ILi8EEESI_EEENS5_IJSI_SC_EEEEEEEvNS4_8identityENS4_23SM90_TMA_LOAD_MULTICASTES18_vS19_EENS_8epilogue10collective6detail29Sm90TmaWarpSpecializedAdapterINS1D_15DefaultEpilogueIaSK_SK_NS1C_6thread17LinearCombinationIaLi1EiiLNS1H_9ScaleType4KindE0ELNS_15FloatRoundStyleE2EaEENS1_15EpilogueDefaultEEEEEvvEEEEvNT_6ParamsE,"a",@progbits
	.sectionflags	@""
	.align	4
.nv.constant0._ZN7cutlass13device_kernelINS_4gemm6kernel13GemmUniversalIN4cute5tupleIJiiiiEEENS1_10collective13CollectiveMmaINS1_34MainloopSm90TmaGmmaWarpSpecializedILi5ENS5_IJNS4_1CILi2EEENSA_ILi1EEESC_EEENS1_35KernelTmaWarpSpecializedCooperativeEEENS5_IJNSA_ILi256EEENSA_ILi64EEENSA_ILi32EEEEEEaNS5_IJlSC_lEEEaSK_NS4_8TiledMMAINS4_8MMA_AtomIJNS4_4SM904GMMA26MMA_64x64x32_S32S8S8_SS_TNEEEENS4_6LayoutISD_NS5_IJSC_NSA_ILi0EEESS_EEEEENS5_IJNS4_10UnderscoreESV_SV_EEEEENS4_13SM90_TMA_LOADENS4_14ComposedLayoutINS4_7SwizzleILi1ELi4ELi3EEENS4_18smem_ptr_flag_bitsILi8EEENSR_INS5_IJNSA_ILi8EEESI_EEENS5_IJSI_SC_EEEEEEEvNS4_8identityENS4_23SM90_TMA_LOAD_MULTICASTES18_vS19_EENS_8epilogue10collective6detail29Sm90TmaWarpSpecializedAdapterINS1D_15DefaultEpilogueIaSK_SK_NS1C_6thread17LinearCombinationIaLi1EiiLNS1H_9ScaleType4KindE0ELNS_15FloatRoundStyleE2EaEENS1_15EpilogueDefaultEEEEEvvEEEEvNT_6ParamsE:
	.zero		1664


//--------------------- SYMBOLS --------------------------

	.type		.nv.reservedSmem.offset0,@object
	.size		.nv.reservedSmem.offset0,0x4
	.type		__assertfail,@function
